	.target	sm_100a

	.elftype	@"ET_EXEC"


//--------------------- .note.nv.tkinfo           --------------------------
	.section	.note.nv.tkinfo,"",@"SHT_NOTE"
	.sectionflags	@"SHF_NOTE_NV_TKINFO"
	.tkinfo
        /*0018*/ 	.word	0x00000002
        /*0030*/ 	.string	""
        /*0030*/ 	.string	"ptxas"
        /*0030*/ 	.string	"Cuda compilation tools, release 13.0, V13.0.88"
        /*0030*/ 	.string	"Build cuda_13.0.r13.0/compiler.36424714_0"
        /*0030*/ 	.string	"-arch sm_100a -m 64 "



//--------------------- .note.nv.cuinfo           --------------------------
	.section	.note.nv.cuinfo,"",@"SHT_NOTE"
	.sectionflags	@"SHF_NOTE_NV_CUINFO"
        /*0018*/ 	.short	0x0002
        /*001a*/ 	.short	0x0064
        /*001c*/ 	.short	0x0082
	.zero		2


//--------------------- .nv.info                  --------------------------
	.section	.nv.info,"",@"SHT_CUDA_INFO"
	.align	4


	//----- nvinfo : EIATTR_REGCOUNT
	.align		4
        /*0000*/ 	.byte	0x04, 0x2f
        /*0002*/ 	.short	(.L_19 - .L_18)
	.align		4
.L_18:
        /*0004*/ 	.word	index@(_ZN7cutlass13device_kernelINS_4gemm6kernel13GemmUniversalIN4cute5tupleIJiiiiEEENS1_10collective13CollectiveMmaINS1_41MainloopSm100TmaUmmaWarpSpecializedSparseILi3ELi2ELi1ENS5_IJNS4_1CILi2EEENSA_ILi1EEESC_EEEEENS5_IJNSA_ILi256EEESF_NSA_ILi128EEEEEENS_6half_tENS5_IJNS4_6LayoutINS5_IJiNS5_IJSB_iEEEiEEENS5_IJlNS5_IJSC_SB_EEElEEEEENSJ_INS5_IJNS5_IJNS5_IJNSA_ILi8EEESB_SP_EEEiEEENS5_IJNS5_IJNSA_ILi16EEESB_NSA_ILi4EEEEEEiEEEiEEENS5_IJNS5_IJNS5_IJSG_SS_NSA_ILi2048EEEEEENSA_ILi16384EEEEEENS5_IJNS5_IJSC_NSA_ILi1024EEENSA_ILi32EEEEEElEEElEEEEEEEESI_NS5_IJlSC_lEEENS4_8TiledMMAINS4_8MMA_AtomIJNS4_33SM100_MMA_F16BF16_2x1SM_SS_SPARSEISI_SI_fLi256ELi256ELNS4_4UMMA5MajorE0ELS1D_0ELNS1C_7ScaleInE0ELS1E_0EEEEEENSJ_INS5_IJSC_SC_SC_EEENS5_IJNSA_ILi0EEES1I_S1I_EEEEENS5_IJNS4_10UnderscoreES1L_S1L_EEEEENS4_18SM100_TMA_2SM_LOADENS4_14ComposedLayoutINS4_7SwizzleILi3ELi4ELi3EEENS4_25smem_sparse_ptr_flag_bitsILi2ELi16EEENSJ_INS5_IJNS5_IJSC_SP_EEENS5_IJSB_NSA_ILi64EEEEEEEEENS5_IJNS5_IJS1I_SG_EEESM_EEEEEEEvNS4_8identityES1O_NS1P_IS1R_NS4_18smem_ptr_flag_bitsILi16EEENSJ_INS5_IJSP_S1V_EEENS5_IJS1V_SC_EEEEEEEvS22_EENS_8epilogue10collective18CollectiveEpilogueINS2A_23Sm100TmaWarpSpecializedILi4ELi2ELi32ELb1ELb0EEEJNS5_IJSG_SF_SG_EEENS5_IJNSJ_ISG_SC_EENSJ_IS12_SC_EEEEEfNS5_IJSC_llEEEfS2J_NS2A_6fusion15FusionCallbacksIS2E_NS2K_17LinearCombinationIffffLNS_15FloatRoundStyleE2EEES2F_S2I_JEEENS4_5SM1004TMEM4LOAD26SM100_TMEM_LOAD_32dp32b32xENS4_13SM90_TMA_LOADENS1P_INS1Q_ILi2ELi5ELi2EEENS23_ILi32EEENSJ_INS5_IJS12_ST_EEENS5_IJSC_S12_EEEEEEENS4_39AutoVectorizingCopyWithAssumedAlignmentILi128EEENS4_14SM90_TMA_STOREES30_S32_S32_EEEvvEEEEvNT_6ParamsE)
        /*0008*/ 	.word	0x0000006b


	//----- nvinfo : EIATTR_FRAME_SIZE
	.align		4
.L_19:
        /*000c*/ 	.byte	0x04, 0x11
        /*000e*/ 	.short	(.L_21 - .L_20)
	.align		4
.L_20:
        /*0010*/ 	.word	index@($__internal_2_$__cuda_sm10x_tcgen05_guardrail_trap_unallocated_columns_being_dealloced)
        /*0014*/ 	.word	0x00000000


	//----- nvinfo : EIATTR_FRAME_SIZE
	.align		4
.L_21:
        /*0018*/ 	.byte	0x04, 0x11
        /*001a*/ 	.short	(.L_23 - .L_22)
	.align		4
.L_22:
        /*001c*/ 	.word	index@($__internal_1_$__cuda_sm10x_tcgen05_guardrail_trap_phase_invalid_during_alloc)
        /*0020*/ 	.word	0x00000000


	//----- nvinfo : EIATTR_FRAME_SIZE
	.align		4
.L_23:
        /*0024*/ 	.byte	0x04, 0x11
        /*0026*/ 	.short	(.L_25 - .L_24)
	.align		4
.L_24:
        /*0028*/ 	.word	index@($__internal_0_$__cuda_sm10x_tcgen05_guardrail_trap_col_being_dealloced_not_returned_by_alloc)
        /*002c*/ 	.word	0x00000000


	//----- nvinfo : EIATTR_FRAME_SIZE
	.align		4
.L_25:
        /*0030*/ 	.byte	0x04, 0x11
        /*0032*/ 	.short	(.L_27 - .L_26)
	.align		4
.L_26:
        /*0034*/ 	.word	index@(_ZN7cutlass13device_kernelINS_4gemm6kernel13GemmUniversalIN4cute5tupleIJiiiiEEENS1_10collective13CollectiveMmaINS1_41MainloopSm100TmaUmmaWarpSpecializedSparseILi3ELi2ELi1ENS5_IJNS4_1CILi2EEENSA_ILi1EEESC_EEEEENS5_IJNSA_ILi256EEESF_NSA_ILi128EEEEEENS_6half_tENS5_IJNS4_6LayoutINS5_IJiNS5_IJSB_iEEEiEEENS5_IJlNS5_IJSC_SB_EEElEEEEENSJ_INS5_IJNS5_IJNS5_IJNSA_ILi8EEESB_SP_EEEiEEENS5_IJNS5_IJNSA_ILi16EEESB_NSA_ILi4EEEEEEiEEEiEEENS5_IJNS5_IJNS5_IJSG_SS_NSA_ILi2048EEEEEENSA_ILi16384EEEEEENS5_IJNS5_IJSC_NSA_ILi1024EEENSA_ILi32EEEEEElEEElEEEEEEEESI_NS5_IJlSC_lEEENS4_8TiledMMAINS4_8MMA_AtomIJNS4_33SM100_MMA_F16BF16_2x1SM_SS_SPARSEISI_SI_fLi256ELi256ELNS4_4UMMA5MajorE0ELS1D_0ELNS1C_7ScaleInE0ELS1E_0EEEEEENSJ_INS5_IJSC_SC_SC_EEENS5_IJNSA_ILi0EEES1I_S1I_EEEEENS5_IJNS4_10UnderscoreES1L_S1L_EEEEENS4_18SM100_TMA_2SM_LOADENS4_14ComposedLayoutINS4_7SwizzleILi3ELi4ELi3EEENS4_25smem_sparse_ptr_flag_bitsILi2ELi16EEENSJ_INS5_IJNS5_IJSC_SP_EEENS5_IJSB_NSA_ILi64EEEEEEEEENS5_IJNS5_IJS1I_SG_EEESM_EEEEEEEvNS4_8identityES1O_NS1P_IS1R_NS4_18smem_ptr_flag_bitsILi16EEENSJ_INS5_IJSP_S1V_EEENS5_IJS1V_SC_EEEEEEEvS22_EENS_8epilogue10collective18CollectiveEpilogueINS2A_23Sm100TmaWarpSpecializedILi4ELi2ELi32ELb1ELb0EEEJNS5_IJSG_SF_SG_EEENS5_IJNSJ_ISG_SC_EENSJ_IS12_SC_EEEEEfNS5_IJSC_llEEEfS2J_NS2A_6fusion15FusionCallbacksIS2E_NS2K_17LinearCombinationIffffLNS_15FloatRoundStyleE2EEES2F_S2I_JEEENS4_5SM1004TMEM4LOAD26SM100_TMEM_LOAD_32dp32b32xENS4_13SM90_TMA_LOADENS1P_INS1Q_ILi2ELi5ELi2EEENS23_ILi32EEENSJ_INS5_IJS12_ST_EEENS5_IJSC_S12_EEEEEEENS4_39AutoVectorizingCopyWithAssumedAlignmentILi128EEENS4_14SM90_TMA_STOREES30_S32_S32_EEEvvEEEEvNT_6ParamsE)
        /*0038*/ 	.word	0x00000000


	//----- nvinfo : EIATTR_MIN_STACK_SIZE
	.align		4
.L_27:
        /*003c*/ 	.byte	0x04, 0x12
        /*003e*/ 	.short	(.L_29 - .L_28)
	.align		4
.L_28:
        /*0040*/ 	.word	index@(_ZN7cutlass13device_kernelINS_4gemm6kernel13GemmUniversalIN4cute5tupleIJiiiiEEENS1_10collective13CollectiveMmaINS1_41MainloopSm100TmaUmmaWarpSpecializedSparseILi3ELi2ELi1ENS5_IJNS4_1CILi2EEENSA_ILi1EEESC_EEEEENS5_IJNSA_ILi256EEESF_NSA_ILi128EEEEEENS_6half_tENS5_IJNS4_6LayoutINS5_IJiNS5_IJSB_iEEEiEEENS5_IJlNS5_IJSC_SB_EEElEEEEENSJ_INS5_IJNS5_IJNS5_IJNSA_ILi8EEESB_SP_EEEiEEENS5_IJNS5_IJNSA_ILi16EEESB_NSA_ILi4EEEEEEiEEEiEEENS5_IJNS5_IJNS5_IJSG_SS_NSA_ILi2048EEEEEENSA_ILi16384EEEEEENS5_IJNS5_IJSC_NSA_ILi1024EEENSA_ILi32EEEEEElEEElEEEEEEEESI_NS5_IJlSC_lEEENS4_8TiledMMAINS4_8MMA_AtomIJNS4_33SM100_MMA_F16BF16_2x1SM_SS_SPARSEISI_SI_fLi256ELi256ELNS4_4UMMA5MajorE0ELS1D_0ELNS1C_7ScaleInE0ELS1E_0EEEEEENSJ_INS5_IJSC_SC_SC_EEENS5_IJNSA_ILi0EEES1I_S1I_EEEEENS5_IJNS4_10UnderscoreES1L_S1L_EEEEENS4_18SM100_TMA_2SM_LOADENS4_14ComposedLayoutINS4_7SwizzleILi3ELi4ELi3EEENS4_25smem_sparse_ptr_flag_bitsILi2ELi16EEENSJ_INS5_IJNS5_IJSC_SP_EEENS5_IJSB_NSA_ILi64EEEEEEEEENS5_IJNS5_IJS1I_SG_EEESM_EEEEEEEvNS4_8identityES1O_NS1P_IS1R_NS4_18smem_ptr_flag_bitsILi16EEENSJ_INS5_IJSP_S1V_EEENS5_IJS1V_SC_EEEEEEEvS22_EENS_8epilogue10collective18CollectiveEpilogueINS2A_23Sm100TmaWarpSpecializedILi4ELi2ELi32ELb1ELb0EEEJNS5_IJSG_SF_SG_EEENS5_IJNSJ_ISG_SC_EENSJ_IS12_SC_EEEEEfNS5_IJSC_llEEEfS2J_NS2A_6fusion15FusionCallbacksIS2E_NS2K_17LinearCombinationIffffLNS_15FloatRoundStyleE2EEES2F_S2I_JEEENS4_5SM1004TMEM4LOAD26SM100_TMEM_LOAD_32dp32b32xENS4_13SM90_TMA_LOADENS1P_INS1Q_ILi2ELi5ELi2EEENS23_ILi32EEENSJ_INS5_IJS12_ST_EEENS5_IJSC_S12_EEEEEEENS4_39AutoVectorizingCopyWithAssumedAlignmentILi128EEENS4_14SM90_TMA_STOREES30_S32_S32_EEEvvEEEEvNT_6ParamsE)
        /*0044*/ 	.word	0x00000000
.L_29:


//--------------------- .nv.compat                --------------------------
	.section	.nv.compat,"",@"SHT_CUDA_COMPAT_INFO"
	.align	4
        /*0000*/ 	.byte	0x02, 0x09, 0x01, 0x00, 0x02, 0x02, 0x02, 0x00, 0x02, 0x05, 0x05, 0x00, 0x03, 0x07, 0x01, 0x01
        /*0010*/ 	.byte	0x02, 0x03, 0x01, 0x00, 0x02, 0x06, 0x01, 0x00, 0x04, 0x0b, 0x08, 0x00, 0x09, 0x00, 0x00, 0x00
        /*0020*/ 	.byte	0x00, 0x00, 0x00, 0x00


//--------------------- .nv.info._ZN7cutlass13device_kernelINS_4gemm6kernel13GemmUniversalIN4cute5tupleIJiiiiEEENS1_10collective13CollectiveMmaINS1_41MainloopSm100TmaUmmaWarpSpecializedSparseILi3ELi2ELi1ENS5_IJNS4_1CILi2EEENSA_ILi1EEESC_EEEEENS5_IJNSA_ILi256EEESF_NSA_ILi128EEEEEENS_6half_tENS5_IJNS4_6LayoutINS5_IJiNS5_IJSB_iEEEiEEENS5_IJlNS5_IJSC_SB_EEElEEEEENSJ_INS5_IJNS5_IJNS5_IJNSA_ILi8EEESB_SP_EEEiEEENS5_IJNS5_IJNSA_ILi16EEESB_NSA_ILi4EEEEEEiEEEiEEENS5_IJNS5_IJNS5_IJSG_SS_NSA_ILi2048EEEEEENSA_ILi16384EEEEEENS5_IJNS5_IJSC_NSA_ILi1024EEENSA_ILi32EEEEEElEEElEEEEEEEESI_NS5_IJlSC_lEEENS4_8TiledMMAINS4_8MMA_AtomIJNS4_33SM100_MMA_F16BF16_2x1SM_SS_SPARSEISI_SI_fLi256ELi256ELNS4_4UMMA5MajorE0ELS1D_0ELNS1C_7ScaleInE0ELS1E_0EEEEEENSJ_INS5_IJSC_SC_SC_EEENS5_IJNSA_ILi0EEES1I_S1I_EEEEENS5_IJNS4_10UnderscoreES1L_S1L_EEEEENS4_18SM100_TMA_2SM_LOADENS4_14ComposedLayoutINS4_7SwizzleILi3ELi4ELi3EEENS4_25smem_sparse_ptr_flag_bitsILi2ELi16EEENSJ_INS5_IJNS5_IJSC_SP_EEENS5_IJSB_NSA_ILi64EEEEEEEEENS5_IJNS5_IJS1I_SG_EEESM_EEEEEEEvNS4_8identityES1O_NS1P_IS1R_NS4_18smem_ptr_flag_bitsILi16EEENSJ_INS5_IJSP_S1V_EEENS5_IJS1V_SC_EEEEEEEvS22_EENS_8epilogue10collective18CollectiveEpilogueINS2A_23Sm100TmaWarpSpecializedILi4ELi2ELi32ELb1ELb0EEEJNS5_IJSG_SF_SG_EEENS5_IJNSJ_ISG_SC_EENSJ_IS12_SC_EEEEEfNS5_IJSC_llEEEfS2J_NS2A_6fusion15FusionCallbacksIS2E_NS2K_17LinearCombinationIffffLNS_15FloatRoundStyleE2EEES2F_S2I_JEEENS4_5SM1004TMEM4LOAD26SM100_TMEM_LOAD_32dp32b32xENS4_13SM90_TMA_LOADENS1P_INS1Q_ILi2ELi5ELi2EEENS23_ILi32EEENSJ_INS5_IJS12_ST_EEENS5_IJSC_S12_EEEEEEENS4_39AutoVectorizingCopyWithAssumedAlignmentILi128EEENS4_14SM90_TMA_STOREES30_S32_S32_EEEvvEEEEvNT_6ParamsE --------------------------
	.section	.nv.info._ZN7cutlass13device_kernelINS_4gemm6kernel13GemmUniversalIN4cute5tupleIJiiiiEEENS1_10collective13CollectiveMmaINS1_41MainloopSm100TmaUmmaWarpSpecializedSparseILi3ELi2ELi1ENS5_IJNS4_1CILi2EEENSA_ILi1EEESC_EEEEENS5_IJNSA_ILi256EEESF_NSA_ILi128EEEEEENS_6half_tENS5_IJNS4_6LayoutINS5_IJiNS5_IJSB_iEEEiEEENS5_IJlNS5_IJSC_SB_EEElEEEEENSJ_INS5_IJNS5_IJNS5_IJNSA_ILi8EEESB_SP_EEEiEEENS5_IJNS5_IJNSA_ILi16EEESB_NSA_ILi4EEEEEEiEEEiEEENS5_IJNS5_IJNS5_IJSG_SS_NSA_ILi2048EEEEEENSA_ILi16384EEEEEENS5_IJNS5_IJSC_NSA_ILi1024EEENSA_ILi32EEEEEElEEElEEEEEEEESI_NS5_IJlSC_lEEENS4_8TiledMMAINS4_8MMA_AtomIJNS4_33SM100_MMA_F16BF16_2x1SM_SS_SPARSEISI_SI_fLi256ELi256ELNS4_4UMMA5MajorE0ELS1D_0ELNS1C_7ScaleInE0ELS1E_0EEEEEENSJ_INS5_IJSC_SC_SC_EEENS5_IJNSA_ILi0EEES1I_S1I_EEEEENS5_IJNS4_10UnderscoreES1L_S1L_EEEEENS4_18SM100_TMA_2SM_LOADENS4_14ComposedLayoutINS4_7SwizzleILi3ELi4ELi3EEENS4_25smem_sparse_ptr_flag_bitsILi2ELi16EEENSJ_INS5_IJNS5_IJSC_SP_EEENS5_IJSB_NSA_ILi64EEEEEEEEENS5_IJNS5_IJS1I_SG_EEESM_EEEEEEEvNS4_8identityES1O_NS1P_IS1R_NS4_18smem_ptr_flag_bitsILi16EEENSJ_INS5_IJSP_S1V_EEENS5_IJS1V_SC_EEEEEEEvS22_EENS_8epilogue10collective18CollectiveEpilogueINS2A_23Sm100TmaWarpSpecializedILi4ELi2ELi32ELb1ELb0EEEJNS5_IJSG_SF_SG_EEENS5_IJNSJ_ISG_SC_EENSJ_IS12_SC_EEEEEfNS5_IJSC_llEEEfS2J_NS2A_6fusion15FusionCallbacksIS2E_NS2K_17LinearCombinationIffffLNS_15FloatRoundStyleE2EEES2F_S2I_JEEENS4_5SM1004TMEM4LOAD26SM100_TMEM_LOAD_32dp32b32xENS4_13SM90_TMA_LOADENS1P_INS1Q_ILi2ELi5ELi2EEENS23_ILi32EEENSJ_INS5_IJS12_ST_EEENS5_IJSC_S12_EEEEEEENS4_39AutoVectorizingCopyWithAssumedAlignmentILi128EEENS4_14SM90_TMA_STOREES30_S32_S32_EEEvvEEEEvNT_6ParamsE,"",@"SHT_CUDA_INFO"
	.sectionflags	@""
	.align	4


	//----- nvinfo : EIATTR_CUDA_API_VERSION
	.align		4
        /*0000*/ 	.byte	0x04, 0x37
        /*0002*/ 	.short	(.L_31 - .L_30)
.L_30:
        /*0004*/ 	.word	0x00000082


	//----- nvinfo : EIATTR_KPARAM_INFO
	.align		4
.L_31:
        /*0008*/ 	.byte	0x04, 0x17
        /*000a*/ 	.short	(.L_33 - .L_32)
.L_32:
        /*000c*/ 	.word	0x00000000
        /*0010*/ 	.short	0x0000
        /*0012*/ 	.short	0x0000
        /*0014*/ 	.byte	0x00, 0xf0, 0x01, 0x28


	//----- nvinfo : EIATTR_AT_ENTRY_FRAGMENTS
	.align		4
.L_33:
        /*0018*/ 	.byte	0x04, 0x4f
        /*001a*/ 	.short	(.L_35 - .L_34)


	//   ....[0]....
.L_34:
        /*001c*/ 	.word	0x00000007


	//----- nvinfo : EIATTR_RESERVED_SMEM_USED
	.align		4
.L_35:
        /*0020*/ 	.byte	0x01, 0x41
	.zero		2


	//----- nvinfo : EIATTR_SPARSE_MMA_MASK
	.align		4
        /*0024*/ 	.byte	0x03, 0x50
        /*0026*/ 	.short	0x0040


	//----- nvinfo : EIATTR_TCGEN05_2CTA_USED
	.align		4
        /*0028*/ 	.byte	0x01, 0x52
	.zero		2


	//----- nvinfo : EIATTR_MAXREG_COUNT
	.align		4
        /*002c*/ 	.byte	0x03, 0x1b
        /*002e*/ 	.short	0x00ff


	//----- nvinfo : EIATTR_NUM_BARRIERS
	.align		4
        /*0030*/ 	.byte	0x02, 0x4c
        /*0032*/ 	.byte	0x07
	.zero		1


	//----- nvinfo : EIATTR_EXTERNS
	.align		4
        /*0034*/ 	.byte	0x04, 0x0f
        /*0036*/ 	.short	(.L_37 - .L_36)


	//   ....[0]....
	.align		4
.L_36:
        /*0038*/ 	.word	index@(__assertfail)


	//----- nvinfo : EIATTR_MERCURY_ISA_VERSION
	.align		4
.L_37:
        /*003c*/ 	.byte	0x03, 0x5f
        /*003e*/ 	.short	0x0101


	//----- nvinfo : EIATTR_INT_WARP_WIDE_INSTR_OFFSETS
	.align		4
        /*0040*/ 	.byte	0x04, 0x31
        /*0042*/ 	.short	(.L_39 - .L_38)


	//   ....[0]....
.L_38:
        /*0044*/ 	.word	0x00000c90


	//   ....[1]....
        /*0048*/ 	.word	0x00000d30


	//   ....[2]....
        /*004c*/ 	.word	0x00003aa0


	//   ....[3]....
        /*0050*/ 	.word	0x00003ac0


	//   ....[4]....
        /*0054*/ 	.word	0x00003af0


	//   ....[5]....
        /*0058*/ 	.word	0x000046f0


	//   ....[6]....
        /*005c*/ 	.word	0x00004710


	//   ....[7]....
        /*0060*/ 	.word	0x000048b0


	//   ....[8]....
        /*0064*/ 	.word	0x000048f0


	//   ....[9]....
        /*0068*/ 	.word	0x000049a0


	//   ....[10]....
        /*006c*/ 	.word	0x00004a20


	//   ....[11]....
        /*0070*/ 	.word	0x00004a60


	//   ....[12]....
        /*0074*/ 	.word	0x00004c00


	//   ....[13]....
        /*0078*/ 	.word	0x00004c40


	//   ....[14]....
        /*007c*/ 	.word	0x00004cf0


	//   ....[15]....
        /*0080*/ 	.word	0x00004d70


	//   ....[16]....
        /*0084*/ 	.word	0x00004d90


	//   ....[17]....
        /*0088*/ 	.word	0x00004f40


	//   ....[18]....
        /*008c*/ 	.word	0x00004f80


	//   ....[19]....
        /*0090*/ 	.word	0x00005030


	//   ....[20]....
        /*0094*/ 	.word	0x000050b0


	//   ....[21]....
        /*0098*/ 	.word	0x000050d0


	//   ....[22]....
        /*009c*/ 	.word	0x00005270


	//   ....[23]....
        /*00a0*/ 	.word	0x000052c0


	//   ....[24]....
        /*00a4*/ 	.word	0x000052e0


	//   ....[25]....
        /*00a8*/ 	.word	0x00005350


	//   ....[26]....
        /*00ac*/ 	.word	0x00005370


	//   ....[27]....
        /*00b0*/ 	.word	0x00005500


	//   ....[28]....
        /*00b4*/ 	.word	0x00005540


	//   ....[29]....
        /*00b8*/ 	.word	0x00005560


	//   ....[30]....
        /*00bc*/ 	.word	0x000055d0


	//   ....[31]....
        /*00c0*/ 	.word	0x000055f0


	//   ....[32]....
        /*00c4*/ 	.word	0x00005730


	//   ....[33]....
        /*00c8*/ 	.word	0x00005790


	//   ....[34]....
        /*00cc*/ 	.word	0x00005840


	//   ....[35]....
        /*00d0*/ 	.word	0x000058c0


	//   ....[36]....
        /*00d4*/ 	.word	0x000058e0


	//   ....[37]....
        /*00d8*/ 	.word	0x00005a20


	//   ....[38]....
        /*00dc*/ 	.word	0x00005a80


	//   ....[39]....
        /*00e0*/ 	.word	0x00005b30


	//   ....[40]....
        /*00e4*/ 	.word	0x00005bb0


	//   ....[41]....
        /*00e8*/ 	.word	0x00005c00


	//   ....[42]....
        /*00ec*/ 	.word	0x00005d60


	//   ....[43]....
        /*00f0*/ 	.word	0x00005dc0


	//   ....[44]....
        /*00f4*/ 	.word	0x00005e70


	//----- nvinfo : EIATTR_COOP_GROUP_MASK_REGIDS
	.align		4
.L_39:
        /*00f8*/ 	.byte	0x04, 0x29
        /*00fa*/ 	.short	(.L_41 - .L_40)


	//   ....[0]....
.L_40:
        /*00fc*/ 	.word	0xffffffff


	//   ....[1]....
        /*0100*/ 	.word	0xffffffff


	//   ....[2]....
        /*0104*/ 	.word	0xffffffff


	//   ....[3]....
        /*0108*/ 	.word	0xffffffff


	//   ....[4]....
        /*010c*/ 	.word	0xffffffff


	//   ....[5]....
        /*0110*/ 	.word	0xffffffff


	//   ....[6]....
        /*0114*/ 	.word	0xffffffff


	//   ....[7]....
        /*0118*/ 	.word	0xffffffff


	//   ....[8]....
        /*011c*/ 	.word	0xffffffff


	//   ....[9]....
        /*0120*/ 	.word	0xffffffff


	//   ....[10]....
        /*0124*/ 	.word	0xffffffff


	//   ....[11]....
        /*0128*/ 	.word	0xffffffff


	//   ....[12]....
        /*012c*/ 	.word	0xffffffff


	//   ....[13]....
        /*0130*/ 	.word	0xffffffff


	//----- nvinfo : EIATTR_COOP_GROUP_INSTR_OFFSETS
	.align		4
.L_41:
        /*0134*/ 	.byte	0x04, 0x28
        /*0136*/ 	.short	(.L_43 - .L_42)


	//   ....[0]....
.L_42:
        /*0138*/ 	.word	0x000000a0


	//   ....[1]....
        /*013c*/ 	.word	0x00000540


	//   ....[2]....
        /*0140*/ 	.word	0x00000660


	//   ....[3]....
        /*0144*/ 	.word	0x000007f0


	//   ....[4]....
        /*0148*/ 	.word	0x000008e0


	//   ....[5]....
        /*014c*/ 	.word	0x00000a40


	//   ....[6]....
        /*0150*/ 	.word	0x00000b70


	//   ....[7]....
        /*0154*/ 	.word	0x00000db0


	//   ....[8]....
        /*0158*/ 	.word	0x00001cb0


	//   ....[9]....
        /*015c*/ 	.word	0x00002ab0


	//   ....[10]....
        /*0160*/ 	.word	0x00002f90


	//   ....[11]....
        /*0164*/ 	.word	0x00002fc0


	//   ....[12]....
        /*0168*/ 	.word	0x00003980


	//   ....[13]....
        /*016c*/ 	.word	0x00003bb0


	//----- nvinfo : EIATTR_VRC_CTA_INIT_COUNT
	.align		4
.L_43:
        /*0170*/ 	.byte	0x02, 0x4a
        /*0172*/ 	.byte	0x80
	.zero		1


	//----- nvinfo : EIATTR_SYSCALL_OFFSETS
	.align		4
        /*0174*/ 	.byte	0x04, 0x46
        /*0176*/ 	.short	(.L_45 - .L_44)


	//   ....[0]....
.L_44:
        /*0178*/ 	.word	0x00006aa0


	//   ....[1]....
        /*017c*/ 	.word	0x00006b90


	//   ....[2]....
        /*0180*/ 	.word	0x00007670


	//   ....[3]....
        /*0184*/ 	.word	0x000084e0


	//   ....[4]....
        /*0188*/ 	.word	0x000092e0


	//   ....[5]....
        /*018c*/ 	.word	0x0000a120


	//   ....[6]....
        /*0190*/ 	.word	0x0000af60


	//   ....[7]....
        /*0194*/ 	.word	0x0000bdc0


	//   ....[8]....
        /*0198*/ 	.word	0x0000cc00


	//   ....[9]....
        /*019c*/ 	.word	0x0000d9e0


	//----- nvinfo : EIATTR_MBARRIER_INSTR_OFFSETS
	.align		4
.L_45:
        /*01a0*/ 	.byte	0x04, 0x39
        /*01a2*/ 	.short	(.L_47 - .L_46)


	//   ....[0]....
.L_46:
        /*01a4*/ 	.word	0x000005f0
        /*01a8*/ 	.word	0x000000ff
        /*01ac*/ 	.word	0x00000000
        /*01b0*/ 	.short	0x0100
        /*01b2*/ 	.byte	0x04
	.zero		1


	//   ....[1]....
        /*01b4*/ 	.word	0x00000600
        /*01b8*/ 	.word	0x000000ff
        /*01bc*/ 	.word	0x00000018
        /*01c0*/ 	.short	0x0100
        /*01c2*/ 	.byte	0x04
	.zero		1


	//   ....[2]....
        /*01c4*/ 	.word	0x00000610
        /*01c8*/ 	.word	0x000000ff
        /*01cc*/ 	.word	0x00000008
        /*01d0*/ 	.short	0x0100
        /*01d2*/ 	.byte	0x04
	.zero		1


	//   ....[3]....
        /*01d4*/ 	.word	0x00000620
        /*01d8*/ 	.word	0x000000ff
        /*01dc*/ 	.word	0x00000020
        /*01e0*/ 	.short	0x0100
        /*01e2*/ 	.byte	0x04
	.zero		1


	//   ....[4]....
        /*01e4*/ 	.word	0x00000630
        /*01e8*/ 	.word	0x000000ff
        /*01ec*/ 	.word	0x00000010
        /*01f0*/ 	.short	0x0100
        /*01f2*/ 	.byte	0x04
	.zero		1


	//   ....[5]....
        /*01f4*/ 	.word	0x00000640
        /*01f8*/ 	.word	0x000000ff
        /*01fc*/ 	.word	0x00000028
        /*0200*/ 	.short	0x0100
        /*0202*/ 	.byte	0x04
	.zero		1


	//   ....[6]....
        /*0204*/ 	.word	0x00000760
        /*0208*/ 	.word	0x000000ff
        /*020c*/ 	.word	0x00000030
        /*0210*/ 	.short	0x0100
        /*0212*/ 	.byte	0x04
	.zero		1


	//   ....[7]....
        /*0214*/ 	.word	0x00000770
        /*0218*/ 	.word	0x000000ff
        /*021c*/ 	.word	0x00000050
        /*0220*/ 	.short	0x0100
        /*0222*/ 	.byte	0x04
	.zero		1


	//   ....[8]....
        /*0224*/ 	.word	0x00000780
        /*0228*/ 	.word	0x000000ff
        /*022c*/ 	.word	0x00000038
        /*0230*/ 	.short	0x0100
        /*0232*/ 	.byte	0x04
	.zero		1


	//   ....[9]....
        /*0234*/ 	.word	0x00000790
        /*0238*/ 	.word	0x000000ff
        /*023c*/ 	.word	0x00000058
        /*0240*/ 	.short	0x0100
        /*0242*/ 	.byte	0x04
	.zero		1


	//   ....[10]....
        /*0244*/ 	.word	0x000007a0
        /*0248*/ 	.word	0x000000ff
        /*024c*/ 	.word	0x00000040
        /*0250*/ 	.short	0x0100
        /*0252*/ 	.byte	0x04
	.zero		1


	//   ....[11]....
        /*0254*/ 	.word	0x000007b0
        /*0258*/ 	.word	0x000000ff
        /*025c*/ 	.word	0x00000060
        /*0260*/ 	.short	0x0100
        /*0262*/ 	.byte	0x04
	.zero		1


	//   ....[12]....
        /*0264*/ 	.word	0x000007c0
        /*0268*/ 	.word	0x000000ff
        /*026c*/ 	.word	0x00000048
        /*0270*/ 	.short	0x0100
        /*0272*/ 	.byte	0x04
	.zero		1


	//   ....[13]....
        /*0274*/ 	.word	0x000007d0
        /*0278*/ 	.word	0x000000ff
        /*027c*/ 	.word	0x00000068
        /*0280*/ 	.short	0x0100
        /*0282*/ 	.byte	0x04
	.zero		1


	//   ....[14]....
        /*0284*/ 	.word	0x000008b0
        /*0288*/ 	.word	0x000000ff
        /*028c*/ 	.word	0x00000070
        /*0290*/ 	.short	0x0100
        /*0292*/ 	.byte	0x06
	.zero		1


	//   ....[15]....
        /*0294*/ 	.word	0x000008c0
        /*0298*/ 	.word	0x000000ff
        /*029c*/ 	.word	0x00000078
        /*02a0*/ 	.short	0x0100
        /*02a2*/ 	.byte	0x06
	.zero		1


	//   ....[16]....
        /*02a4*/ 	.word	0x000009f0
        /*02a8*/ 	.word	0x000000ff
        /*02ac*/ 	.word	0x00000080
        /*02b0*/ 	.short	0x0100
        /*02b2*/ 	.byte	0x06
	.zero		1


	//   ....[17]....
        /*02b4*/ 	.word	0x00000a00
        /*02b8*/ 	.word	0x000000ff
        /*02bc*/ 	.word	0x00000090
        /*02c0*/ 	.short	0x0100
        /*02c2*/ 	.byte	0x06
	.zero		1


	//   ....[18]....
        /*02c4*/ 	.word	0x00000a10
        /*02c8*/ 	.word	0x000000ff
        /*02cc*/ 	.word	0x00000088
        /*02d0*/ 	.short	0x0100
        /*02d2*/ 	.byte	0x06
	.zero		1


	//   ....[19]....
        /*02d4*/ 	.word	0x00000a20
        /*02d8*/ 	.word	0x000000ff
        /*02dc*/ 	.word	0x00000098
        /*02e0*/ 	.short	0x0100
        /*02e2*/ 	.byte	0x06
	.zero		1


	//   ....[20]....
        /*02e4*/ 	.word	0x00000b40
        /*02e8*/ 	.word	0x000000ff
        /*02ec*/ 	.word	0x000000a0
        /*02f0*/ 	.short	0x0100
        /*02f2*/ 	.byte	0x04
	.zero		1


	//   ....[21]....
        /*02f4*/ 	.word	0x00000b50
        /*02f8*/ 	.word	0x000000ff
        /*02fc*/ 	.word	0x000000a8
        /*0300*/ 	.short	0x0100
        /*0302*/ 	.byte	0x04
	.zero		1


	//   ....[22]....
        /*0304*/ 	.word	0x00000c40
        /*0308*/ 	.word	0x000000ff
        /*030c*/ 	.word	0x000000b0
        /*0310*/ 	.short	0x0100
        /*0312*/ 	.byte	0x04
	.zero		1


	//   ....[23]....
        /*0314*/ 	.word	0x00000c50
        /*0318*/ 	.word	0x000000ff
        /*031c*/ 	.word	0x000000c0
        /*0320*/ 	.short	0x0100
        /*0322*/ 	.byte	0x04
	.zero		1


	//   ....[24]....
        /*0324*/ 	.word	0x00000c60
        /*0328*/ 	.word	0x000000ff
        /*032c*/ 	.word	0x000000b8
        /*0330*/ 	.short	0x0100
        /*0332*/ 	.byte	0x04
	.zero		1


	//   ....[25]....
        /*0334*/ 	.word	0x00000c70
        /*0338*/ 	.word	0x000000ff
        /*033c*/ 	.word	0x000000c8
        /*0340*/ 	.short	0x0100
        /*0342*/ 	.byte	0x04
	.zero		1


	//   ....[26]....
        /*0344*/ 	.word	0x00000d70
        /*0348*/ 	.word	0x000000ff
        /*034c*/ 	.word	0x000000d0
        /*0350*/ 	.short	0x0100
        /*0352*/ 	.byte	0x06
	.zero		1


	//   ....[27]....
        /*0354*/ 	.word	0x00001810
        /*0358*/ 	.word	0x00000003
        /*035c*/ 	.word	0x000000c0
        /*0360*/ 	.short	0x010a
        /*0362*/ 	.byte	0xff
	.zero		1


	//   ....[28]....
        /*0364*/ 	.word	0x00001840
        /*0368*/ 	.word	0x00000003
        /*036c*/ 	.word	0x000000b0
        /*0370*/ 	.short	0x0101
        /*0372*/ 	.byte	0xff
	.zero		1


	//   ....[29]....
        /*0374*/ 	.word	0x000018c0
        /*0378*/ 	.word	0x000000ff
        /*037c*/ 	.word	0x00000018
        /*0380*/ 	.short	0x010a
        /*0382*/ 	.byte	0x04
	.zero		1


	//   ....[30]....
        /*0384*/ 	.word	0x00001a10
        /*0388*/ 	.word	0x000000ff
        /*038c*/ 	.word	0x00000018
        /*0390*/ 	.short	0x010a
        /*0392*/ 	.byte	0x09
	.zero		1


	//   ....[31]....
        /*0394*/ 	.word	0x00001b20
        /*0398*/ 	.word	0x000000ff
        /*039c*/ 	.word	0x00000018
        /*03a0*/ 	.short	0x010a
        /*03a2*/ 	.byte	0x05
	.zero		1


	//   ....[32]....
        /*03a4*/ 	.word	0x00001c90
        /*03a8*/ 	.word	0x000000ff
        /*03ac*/ 	.word	0x00000078
        /*03b0*/ 	.short	0x0101
        /*03b2*/ 	.byte	0x06
	.zero		1


	//   ....[33]....
        /*03b4*/ 	.word	0x00001cc0
        /*03b8*/ 	.word	0x00000003
        /*03bc*/ 	.word	0x00000080
        /*03c0*/ 	.short	0x010a
        /*03c2*/ 	.byte	0xff
	.zero		1


	//   ....[34]....
        /*03c4*/ 	.word	0x00001e10
        /*03c8*/ 	.word	0x00000000
        /*03cc*/ 	.word	0x00000000
        /*03d0*/ 	.short	0x0101
        /*03d2*/ 	.byte	0xff
	.zero		1


	//   ....[35]....
        /*03d4*/ 	.word	0x000023c0
        /*03d8*/ 	.word	0x000000ff
        /*03dc*/ 	.word	0x00000000
        /*03e0*/ 	.short	0x010a
        /*03e2*/ 	.byte	0x04
	.zero		1


	//   ....[36]....
        /*03e4*/ 	.word	0x00002450
        /*03e8*/ 	.word	0x000000ff
        /*03ec*/ 	.word	0x00000000
        /*03f0*/ 	.short	0x010a
        /*03f2*/ 	.byte	0x05
	.zero		1


	//   ....[37]....
        /*03f4*/ 	.word	0x000024f0
        /*03f8*/ 	.word	0x00000000
        /*03fc*/ 	.word	0x00000000
        /*0400*/ 	.short	0x010a
        /*0402*/ 	.byte	0xff
	.zero		1


	//   ....[38]....
        /*0404*/ 	.word	0x00002610
        /*0408*/ 	.word	0x00000000
        /*040c*/ 	.word	0x000000b0
        /*0410*/ 	.short	0x010a
        /*0412*/ 	.byte	0xff
	.zero		1


	//   ....[39]....
        /*0414*/ 	.word	0x00002680
        /*0418*/ 	.word	0x00000004
        /*041c*/ 	.word	0x00000000
        /*0420*/ 	.short	0x0101
        /*0422*/ 	.byte	0xff
	.zero		1


	//   ....[40]....
        /*0424*/ 	.word	0x000026a0
        /*0428*/ 	.word	0x000000ff
        /*042c*/ 	.word	0x00000090
        /*0430*/ 	.short	0x010a
        /*0432*/ 	.byte	0x04
	.zero		1


	//   ....[41]....
        /*0434*/ 	.word	0x000027c0
        /*0438*/ 	.word	0x00000000
        /*043c*/ 	.word	0x00000080
        /*0440*/ 	.short	0x010a
        /*0442*/ 	.byte	0xff
	.zero		1


	//   ....[42]....
        /*0444*/ 	.word	0x000028c0
        /*0448*/ 	.word	0x00000000
        /*044c*/ 	.word	0x00000000
        /*0450*/ 	.short	0x0101
        /*0452*/ 	.byte	0xff
	.zero		1


	//   ....[43]....
        /*0454*/ 	.word	0x00002950
        /*0458*/ 	.word	0x000000ff
        /*045c*/ 	.word	0x00000090
        /*0460*/ 	.short	0x0106
        /*0462*/ 	.byte	0x04
	.zero		1


	//   ....[44]....
        /*0464*/ 	.word	0x00002970
        /*0468*/ 	.word	0x000000ff
        /*046c*/ 	.word	0x00000090
        /*0470*/ 	.short	0x010a
        /*0472*/ 	.byte	0x04
	.zero		1


	//   ....[45]....
        /*0474*/ 	.word	0x00002a00
        /*0478*/ 	.word	0x000000ff
        /*047c*/ 	.word	0x00000090
        /*0480*/ 	.short	0x0106
        /*0482*/ 	.byte	0x07
	.zero		1


	//   ....[46]....
        /*0484*/ 	.word	0x00002a40
        /*0488*/ 	.word	0x00000000
        /*048c*/ 	.word	0x00000090
        /*0490*/ 	.short	0x010a
        /*0492*/ 	.byte	0xff
	.zero		1


	//   ....[47]....
        /*0494*/ 	.word	0x00002c90
        /*0498*/ 	.word	0x000000ff
        /*049c*/ 	.word	0x00000008
        /*04a0*/ 	.short	0x010a
        /*04a2*/ 	.byte	0x05
	.zero		1


	//   ....[48]....
        /*04a4*/ 	.word	0x00002cb0
        /*04a8*/ 	.word	0x000000ff
        /*04ac*/ 	.word	0x00000008
        /*04b0*/ 	.short	0x010a
        /*04b2*/ 	.byte	0x05
	.zero		1


	//   ....[49]....
        /*04b4*/ 	.word	0x00002e40
        /*04b8*/ 	.word	0x000000ff
        /*04bc*/ 	.word	0x00000008
        /*04c0*/ 	.short	0x010a
        /*04c2*/ 	.byte	0x05
	.zero		1


	//   ....[50]....
        /*04c4*/ 	.word	0x00002e60
        /*04c8*/ 	.word	0x000000ff
        /*04cc*/ 	.word	0x00000008
        /*04d0*/ 	.short	0x010a
        /*04d2*/ 	.byte	0x05
	.zero		1


	//   ....[51]....
        /*04d4*/ 	.word	0x00002f20
        /*04d8*/ 	.word	0x000000ff
        /*04dc*/ 	.word	0x00000000
        /*04e0*/ 	.short	0x0101
        /*04e2*/ 	.byte	0x04
	.zero		1


	//   ....[52]....
        /*04e4*/ 	.word	0x00003330
        /*04e8*/ 	.word	0x00000000
        /*04ec*/ 	.word	0x00000080
        /*04f0*/ 	.short	0x010a
        /*04f2*/ 	.byte	0xff
	.zero		1


	//   ....[53]....
        /*04f4*/ 	.word	0x000033f0
        /*04f8*/ 	.word	0x00000000
        /*04fc*/ 	.word	0x00000000
        /*0500*/ 	.short	0x0101
        /*0502*/ 	.byte	0xff
	.zero		1


	//   ....[54]....
        /*0504*/ 	.word	0x000034e0
        /*0508*/ 	.word	0x000000ff
        /*050c*/ 	.word	0x00000000
        /*0510*/ 	.short	0x010a
        /*0512*/ 	.byte	0x04
	.zero		1


	//   ....[55]....
        /*0514*/ 	.word	0x00003550
        /*0518*/ 	.word	0x000000ff
        /*051c*/ 	.word	0x00000000
        /*0520*/ 	.short	0x010a
        /*0522*/ 	.byte	0x08
	.zero		1


	//   ....[56]....
        /*0524*/ 	.word	0x00003640
        /*0528*/ 	.word	0x000000ff
        /*052c*/ 	.word	0x00000000
        /*0530*/ 	.short	0x010a
        /*0532*/ 	.byte	0x04
	.zero		1


	//   ....[57]....
        /*0534*/ 	.word	0x00003680
        /*0538*/ 	.word	0x000000ff
        /*053c*/ 	.word	0x000000a8
        /*0540*/ 	.short	0x010a
        /*0542*/ 	.byte	0x0d
	.zero		1


	//   ....[58]....
        /*0544*/ 	.word	0x00003960
        /*0548*/ 	.word	0x000000ff
        /*054c*/ 	.word	0x000000d0
        /*0550*/ 	.short	0x010a
        /*0552*/ 	.byte	0x0d
	.zero		1


	//   ....[59]....
        /*0554*/ 	.word	0x00003e80
        /*0558*/ 	.word	0x00000008
        /*055c*/ 	.word	0x00000080
        /*0560*/ 	.short	0x010a
        /*0562*/ 	.byte	0xff
	.zero		1


	//   ....[60]....
        /*0564*/ 	.word	0x00003ff0
        /*0568*/ 	.word	0x00000000
        /*056c*/ 	.word	0x00000000
        /*0570*/ 	.short	0x0101
        /*0572*/ 	.byte	0xff
	.zero		1


	//   ....[61]....
        /*0574*/ 	.word	0x000044d0
        /*0578*/ 	.word	0x000000ff
        /*057c*/ 	.word	0x00000078
        /*0580*/ 	.short	0x010a
        /*0582*/ 	.byte	0x15
	.zero		1


	//   ....[62]....
        /*0584*/ 	.word	0x00004660
        /*0588*/ 	.word	0x000000ff
        /*058c*/ 	.word	0x00000050
        /*0590*/ 	.short	0x010a
        /*0592*/ 	.byte	0x15
	.zero		1


	//   ....[63]....
        /*0594*/ 	.word	0x000049c0
        /*0598*/ 	.word	0x000000ff
        /*059c*/ 	.word	0x00000030
        /*05a0*/ 	.short	0x010b
        /*05a2*/ 	.byte	0x15
	.zero		1


	//   ....[64]....
        /*05a4*/ 	.word	0x000049d0
        /*05a8*/ 	.word	0x000000ff
        /*05ac*/ 	.word	0x00000000
        /*05b0*/ 	.short	0x0101
        /*05b2*/ 	.byte	0x1e
	.zero		1


	//   ....[65]....
        /*05b4*/ 	.word	0x000049f0
        /*05b8*/ 	.word	0x000000ff
        /*05bc*/ 	.word	0x00000058
        /*05c0*/ 	.short	0x010a
        /*05c2*/ 	.byte	0x15
	.zero		1


	//   ....[66]....
        /*05c4*/ 	.word	0x00004d10
        /*05c8*/ 	.word	0x000000ff
        /*05cc*/ 	.word	0x00000038
        /*05d0*/ 	.short	0x010b
        /*05d2*/ 	.byte	0x15
	.zero		1


	//   ....[67]....
        /*05d4*/ 	.word	0x00004d20
        /*05d8*/ 	.word	0x000000ff
        /*05dc*/ 	.word	0x00000000
        /*05e0*/ 	.short	0x0101
        /*05e2*/ 	.byte	0x1f
	.zero		1


	//   ....[68]....
        /*05e4*/ 	.word	0x00004d40
        /*05e8*/ 	.word	0x000000ff
        /*05ec*/ 	.word	0x00000060
        /*05f0*/ 	.short	0x010a
        /*05f2*/ 	.byte	0x15
	.zero		1


	//   ....[69]....
        /*05f4*/ 	.word	0x00005050
        /*05f8*/ 	.word	0x000000ff
        /*05fc*/ 	.word	0x00000040
        /*0600*/ 	.short	0x010b
        /*0602*/ 	.byte	0x15
	.zero		1


	//   ....[70]....
        /*0604*/ 	.word	0x00005060
        /*0608*/ 	.word	0x000000ff
        /*060c*/ 	.word	0x00000000
        /*0610*/ 	.short	0x0101
        /*0612*/ 	.byte	0x25
	.zero		1


	//   ....[71]....
        /*0614*/ 	.word	0x00005080
        /*0618*/ 	.word	0x000000ff
        /*061c*/ 	.word	0x00000068
        /*0620*/ 	.short	0x010a
        /*0622*/ 	.byte	0x15
	.zero		1


	//   ....[72]....
        /*0624*/ 	.word	0x00005300
        /*0628*/ 	.word	0x000000ff
        /*062c*/ 	.word	0x00000048
        /*0630*/ 	.short	0x010b
        /*0632*/ 	.byte	0x15
	.zero		1


	//   ....[73]....
        /*0634*/ 	.word	0x00005310
        /*0638*/ 	.word	0x000000ff
        /*063c*/ 	.word	0x00000000
        /*0640*/ 	.short	0x0101
        /*0642*/ 	.byte	0x20
	.zero		1


	//   ....[74]....
        /*0644*/ 	.word	0x00005320
        /*0648*/ 	.word	0x000000ff
        /*064c*/ 	.word	0x00000050
        /*0650*/ 	.short	0x010a
        /*0652*/ 	.byte	0x15
	.zero		1


	//   ....[75]....
        /*0654*/ 	.word	0x00005580
        /*0658*/ 	.word	0x000000ff
        /*065c*/ 	.word	0x00000030
        /*0660*/ 	.short	0x010b
        /*0662*/ 	.byte	0x15
	.zero		1


	//   ....[76]....
        /*0664*/ 	.word	0x00005590
        /*0668*/ 	.word	0x000000ff
        /*066c*/ 	.word	0x00000000
        /*0670*/ 	.short	0x0101
        /*0672*/ 	.byte	0x1e
	.zero		1


	//   ....[77]....
        /*0674*/ 	.word	0x000055a0
        /*0678*/ 	.word	0x000000ff
        /*067c*/ 	.word	0x00000058
        /*0680*/ 	.short	0x010a
        /*0682*/ 	.byte	0x15
	.zero		1


	//   ....[78]....
        /*0684*/ 	.word	0x00005870
        /*0688*/ 	.word	0x000000ff
        /*068c*/ 	.word	0x00000038
        /*0690*/ 	.short	0x010b
        /*0692*/ 	.byte	0x15
	.zero		1


	//   ....[79]....
        /*0694*/ 	.word	0x00005880
        /*0698*/ 	.word	0x000000ff
        /*069c*/ 	.word	0x00000000
        /*06a0*/ 	.short	0x0101
        /*06a2*/ 	.byte	0x1f
	.zero		1


	//   ....[80]....
        /*06a4*/ 	.word	0x00005890
        /*06a8*/ 	.word	0x000000ff
        /*06ac*/ 	.word	0x00000060
        /*06b0*/ 	.short	0x010a
        /*06b2*/ 	.byte	0x15
	.zero		1


	//   ....[81]....
        /*06b4*/ 	.word	0x00005b60
        /*06b8*/ 	.word	0x000000ff
        /*06bc*/ 	.word	0x00000040
        /*06c0*/ 	.short	0x010b
        /*06c2*/ 	.byte	0x15
	.zero		1


	//   ....[82]....
        /*06c4*/ 	.word	0x00005b70
        /*06c8*/ 	.word	0x000000ff
        /*06cc*/ 	.word	0x00000000
        /*06d0*/ 	.short	0x0101
        /*06d2*/ 	.byte	0x25
	.zero		1


	//   ....[83]....
        /*06d4*/ 	.word	0x00005b80
        /*06d8*/ 	.word	0x000000ff
        /*06dc*/ 	.word	0x00000068
        /*06e0*/ 	.short	0x010a
        /*06e2*/ 	.byte	0x15
	.zero		1


	//   ....[84]....
        /*06e4*/ 	.word	0x00005ed0
        /*06e8*/ 	.word	0x000000ff
        /*06ec*/ 	.word	0x00000048
        /*06f0*/ 	.short	0x010b
        /*06f2*/ 	.byte	0x15
	.zero		1


	//   ....[85]....
        /*06f4*/ 	.word	0x00005ee0
        /*06f8*/ 	.word	0x000000ff
        /*06fc*/ 	.word	0x00000000
        /*0700*/ 	.short	0x0101
        /*0702*/ 	.byte	0x20
	.zero		1


	//   ....[86]....
        /*0704*/ 	.word	0x00005f00
        /*0708*/ 	.word	0x000000ff
        /*070c*/ 	.word	0x00000050
        /*0710*/ 	.short	0x010a
        /*0712*/ 	.byte	0x15
	.zero		1


	//   ....[87]....
        /*0714*/ 	.word	0x00005f20
        /*0718*/ 	.word	0x000000ff
        /*071c*/ 	.word	0x00000058
        /*0720*/ 	.short	0x010a
        /*0722*/ 	.byte	0x15
	.zero		1


	//   ....[88]....
        /*0724*/ 	.word	0x00005f40
        /*0728*/ 	.word	0x000000ff
        /*072c*/ 	.word	0x00000060
        /*0730*/ 	.short	0x010a
        /*0732*/ 	.byte	0x15
	.zero		1


	//   ....[89]....
        /*0734*/ 	.word	0x00005f90
        /*0738*/ 	.word	0x00000002
        /*073c*/ 	.word	0x00000068
        /*0740*/ 	.short	0x010a
        /*0742*/ 	.byte	0xff
	.zero		1


	//   ....[90]....
        /*0744*/ 	.word	0x000062f0
        /*0748*/ 	.word	0x00000000
        /*074c*/ 	.word	0x00000080
        /*0750*/ 	.short	0x010a
        /*0752*/ 	.byte	0xff
	.zero		1


	//   ....[91]....
        /*0754*/ 	.word	0x000063c0
        /*0758*/ 	.word	0x00000000
        /*075c*/ 	.word	0x00000000
        /*0760*/ 	.short	0x0101
        /*0762*/ 	.byte	0xff
	.zero		1


	//   ....[92]....
        /*0764*/ 	.word	0x00007090
        /*0768*/ 	.word	0x000000ff
        /*076c*/ 	.word	0x00000030
        /*0770*/ 	.short	0x010a
        /*0772*/ 	.byte	0x2e
	.zero		1


	//   ....[93]....
        /*0774*/ 	.word	0x00007120
        /*0778*/ 	.word	0x000000ff
        /*077c*/ 	.word	0x000000a0
        /*0780*/ 	.short	0x010a
        /*0782*/ 	.byte	0x2e
	.zero		1


	//   ....[94]....
        /*0784*/ 	.word	0x00007290
        /*0788*/ 	.word	0x000000ff
        /*078c*/ 	.word	0x00000030
        /*0790*/ 	.short	0x010a
        /*0792*/ 	.byte	0x2e
	.zero		1


	//   ....[95]....
        /*0794*/ 	.word	0x00007550
        /*0798*/ 	.word	0x000000ff
        /*079c*/ 	.word	0x000000a0
        /*07a0*/ 	.short	0x010a
        /*07a2*/ 	.byte	0x2e
	.zero		1


	//   ....[96]....
        /*07a4*/ 	.word	0x000076f0
        /*07a8*/ 	.word	0x000000ff
        /*07ac*/ 	.word	0x00000000
        /*07b0*/ 	.short	0x0101
        /*07b2*/ 	.byte	0x05
	.zero		1


	//   ....[97]....
        /*07b4*/ 	.word	0x00008010
        /*07b8*/ 	.word	0x00000000
        /*07bc*/ 	.word	0x00000000
        /*07c0*/ 	.short	0x0101
        /*07c2*/ 	.byte	0xff
	.zero		1


	//   ....[98]....
        /*07c4*/ 	.word	0x00008020
        /*07c8*/ 	.word	0x00000003
        /*07cc*/ 	.word	0x00000030
        /*07d0*/ 	.short	0x010a
        /*07d2*/ 	.byte	0xff
	.zero		1


	//   ....[99]....
        /*07d4*/ 	.word	0x00008110
        /*07d8*/ 	.word	0x00000003
        /*07dc*/ 	.word	0x00000030
        /*07e0*/ 	.short	0x010a
        /*07e2*/ 	.byte	0xff
	.zero		1


	//   ....[100]....
        /*07e4*/ 	.word	0x00008e20
        /*07e8*/ 	.word	0x00000000
        /*07ec*/ 	.word	0x00000000
        /*07f0*/ 	.short	0x0101
        /*07f2*/ 	.byte	0xff
	.zero		1


	//   ....[101]....
        /*07f4*/ 	.word	0x00008e60
        /*07f8*/ 	.word	0x00000003
        /*07fc*/ 	.word	0x00000030
        /*0800*/ 	.short	0x010a
        /*0802*/ 	.byte	0xff
	.zero		1


	//   ....[102]....
        /*0804*/ 	.word	0x00008f10
        /*0808*/ 	.word	0x00000003
        /*080c*/ 	.word	0x00000030
        /*0810*/ 	.short	0x010a
        /*0812*/ 	.byte	0xff
	.zero		1


	//   ....[103]....
        /*0814*/ 	.word	0x00009c30
        /*0818*/ 	.word	0x00000000
        /*081c*/ 	.word	0x00000000
        /*0820*/ 	.short	0x0101
        /*0822*/ 	.byte	0xff
	.zero		1


	//   ....[104]....
        /*0824*/ 	.word	0x00009c70
        /*0828*/ 	.word	0x00000003
        /*082c*/ 	.word	0x00000030
        /*0830*/ 	.short	0x010a
        /*0832*/ 	.byte	0xff
	.zero		1


	//   ....[105]....
        /*0834*/ 	.word	0x00009d20
        /*0838*/ 	.word	0x00000003
        /*083c*/ 	.word	0x00000030
        /*0840*/ 	.short	0x010a
        /*0842*/ 	.byte	0xff
	.zero		1


	//   ....[106]....
        /*0844*/ 	.word	0x0000aa60
        /*0848*/ 	.word	0x00000000
        /*084c*/ 	.word	0x00000000
        /*0850*/ 	.short	0x0101
        /*0852*/ 	.byte	0xff
	.zero		1


	//   ....[107]....
        /*0854*/ 	.word	0x0000aaa0
        /*0858*/ 	.word	0x00000003
        /*085c*/ 	.word	0x00000030
        /*0860*/ 	.short	0x010a
        /*0862*/ 	.byte	0xff
	.zero		1


	//   ....[108]....
        /*0864*/ 	.word	0x0000ab50
        /*0868*/ 	.word	0x00000003
        /*086c*/ 	.word	0x00000030
        /*0870*/ 	.short	0x010a
        /*0872*/ 	.byte	0xff
	.zero		1


	//   ....[109]....
        /*0874*/ 	.word	0x0000b8c0
        /*0878*/ 	.word	0x00000000
        /*087c*/ 	.word	0x00000000
        /*0880*/ 	.short	0x0101
        /*0882*/ 	.byte	0xff
	.zero		1


	//   ....[110]....
        /*0884*/ 	.word	0x0000b900
        /*0888*/ 	.word	0x00000003
        /*088c*/ 	.word	0x00000030
        /*0890*/ 	.short	0x010a
        /*0892*/ 	.byte	0xff
	.zero		1


	//   ....[111]....
        /*0894*/ 	.word	0x0000b9b0
        /*0898*/ 	.word	0x00000003
        /*089c*/ 	.word	0x00000030
        /*08a0*/ 	.short	0x010a
        /*08a2*/ 	.byte	0xff
	.zero		1


	//   ....[112]....
        /*08a4*/ 	.word	0x0000c700
        /*08a8*/ 	.word	0x00000000
        /*08ac*/ 	.word	0x00000000
        /*08b0*/ 	.short	0x0101
        /*08b2*/ 	.byte	0xff
	.zero		1


	//   ....[113]....
        /*08b4*/ 	.word	0x0000c740
        /*08b8*/ 	.word	0x00000003
        /*08bc*/ 	.word	0x00000030
        /*08c0*/ 	.short	0x010a
        /*08c2*/ 	.byte	0xff
	.zero		1


	//   ....[114]....
        /*08c4*/ 	.word	0x0000c7f0
        /*08c8*/ 	.word	0x00000003
        /*08cc*/ 	.word	0x00000030
        /*08d0*/ 	.short	0x010a
        /*08d2*/ 	.byte	0xff
	.zero		1


	//   ....[115]....
        /*08d4*/ 	.word	0x0000d550
        /*08d8*/ 	.word	0x00000000
        /*08dc*/ 	.word	0x00000000
        /*08e0*/ 	.short	0x0101
        /*08e2*/ 	.byte	0xff
	.zero		1


	//   ....[116]....
        /*08e4*/ 	.word	0x0000d570
        /*08e8*/ 	.word	0x00000003
        /*08ec*/ 	.word	0x00000030
        /*08f0*/ 	.short	0x010a
        /*08f2*/ 	.byte	0xff
	.zero		1


	//   ....[117]....
        /*08f4*/ 	.word	0x0000d620
        /*08f8*/ 	.word	0x00000003
        /*08fc*/ 	.word	0x00000030
        /*0900*/ 	.short	0x010a
        /*0902*/ 	.byte	0xff
	.zero		1


	//   ....[118]....
        /*0904*/ 	.word	0x0000e310
        /*0908*/ 	.word	0x00000000
        /*090c*/ 	.word	0x00000000
        /*0910*/ 	.short	0x0101
        /*0912*/ 	.byte	0xff
	.zero		1


	//   ....[119]....
        /*0914*/ 	.word	0x0000e450
        /*0918*/ 	.word	0x000000ff
        /*091c*/ 	.word	0x00000000
        /*0920*/ 	.short	0x0101
        /*0922*/ 	.byte	0x04
	.zero		1


	//   ....[120]....
        /*0924*/ 	.word	0x0000e460
        /*0928*/ 	.word	0x000000ff
        /*092c*/ 	.word	0x000000d0
        /*0930*/ 	.short	0x0101
        /*0932*/ 	.byte	0x2e
	.zero		1


	//   ....[121]....
        /*0934*/ 	.word	0x0000e5e0
        /*0938*/ 	.word	0x000000ff
        /*093c*/ 	.word	0x00000000
        /*0940*/ 	.short	0x0101
        /*0942*/ 	.byte	0x04
	.zero		1


	//   ....[122]....
        /*0944*/ 	.word	0x0000e600
        /*0948*/ 	.word	0x00000003
        /*094c*/ 	.word	0x000000c0
        /*0950*/ 	.short	0x010a
        /*0952*/ 	.byte	0xff
	.zero		1


	//   ....[123]....
        /*0954*/ 	.word	0x0000e660
        /*0958*/ 	.word	0x00000000
        /*095c*/ 	.word	0x00000018
        /*0960*/ 	.short	0x010a
        /*0962*/ 	.byte	0xff
	.zero		1


	//   ....[124]....
        /*0964*/ 	.word	0x0000e6b0
        /*0968*/ 	.word	0x00000003
        /*096c*/ 	.word	0x00000080
        /*0970*/ 	.short	0x010a
        /*0972*/ 	.byte	0xff
	.zero		1


	//   ....[125]....
        /*0974*/ 	.word	0x0000e710
        /*0978*/ 	.word	0x00000000
        /*097c*/ 	.word	0x00000000
        /*0980*/ 	.short	0x010a
        /*0982*/ 	.byte	0xff
	.zero		1


	//   ....[126]....
        /*0984*/ 	.word	0x0000e770
        /*0988*/ 	.word	0x00000000
        /*098c*/ 	.word	0x00000000
        /*0990*/ 	.short	0x010a
        /*0992*/ 	.byte	0xff
	.zero		1


	//   ....[127]....
        /*0994*/ 	.word	0x0000e7c0
        /*0998*/ 	.word	0x00000000
        /*099c*/ 	.word	0x000000b0
        /*09a0*/ 	.short	0x010a
        /*09a2*/ 	.byte	0xff
	.zero		1


	//   ....[128]....
        /*09a4*/ 	.word	0x0000e820
        /*09a8*/ 	.word	0x00000000
        /*09ac*/ 	.word	0x00000090
        /*09b0*/ 	.short	0x010a
        /*09b2*/ 	.byte	0xff
	.zero		1


	//   ....[129]....
        /*09b4*/ 	.word	0x0000e870
        /*09b8*/ 	.word	0x00000000
        /*09bc*/ 	.word	0x00000080
        /*09c0*/ 	.short	0x010a
        /*09c2*/ 	.byte	0xff
	.zero		1


	//   ....[130]....
        /*09c4*/ 	.word	0x0000e8d0
        /*09c8*/ 	.word	0x00000000
        /*09cc*/ 	.word	0x00000090
        /*09d0*/ 	.short	0x010a
        /*09d2*/ 	.byte	0xff
	.zero		1


	//   ....[131]....
        /*09d4*/ 	.word	0x0000e930
        /*09d8*/ 	.word	0x00000005
        /*09dc*/ 	.word	0x00000008
        /*09e0*/ 	.short	0x010a
        /*09e2*/ 	.byte	0xff
	.zero		1


	//   ....[132]....
        /*09e4*/ 	.word	0x0000ea20
        /*09e8*/ 	.word	0x00000003
        /*09ec*/ 	.word	0x00000008
        /*09f0*/ 	.short	0x010a
        /*09f2*/ 	.byte	0xff
	.zero		1


	//   ....[133]....
        /*09f4*/ 	.word	0x0000ea70
        /*09f8*/ 	.word	0x00000000
        /*09fc*/ 	.word	0x00000080
        /*0a00*/ 	.short	0x010a
        /*0a02*/ 	.byte	0xff
	.zero		1


	//   ....[134]....
        /*0a04*/ 	.word	0x0000ead0
        /*0a08*/ 	.word	0x00000000
        /*0a0c*/ 	.word	0x00000000
        /*0a10*/ 	.short	0x010a
        /*0a12*/ 	.byte	0xff
	.zero		1


	//   ....[135]....
        /*0a14*/ 	.word	0x0000eb30
        /*0a18*/ 	.word	0x00000000
        /*0a1c*/ 	.word	0x000000a8
        /*0a20*/ 	.short	0x010a
        /*0a22*/ 	.byte	0xff
	.zero		1


	//   ....[136]....
        /*0a24*/ 	.word	0x0000eb90
        /*0a28*/ 	.word	0x00000000
        /*0a2c*/ 	.word	0x000000d0
        /*0a30*/ 	.short	0x010a
        /*0a32*/ 	.byte	0xff
	.zero		1


	//   ....[137]....
        /*0a34*/ 	.word	0x0000ebe0
        /*0a38*/ 	.word	0x00000008
        /*0a3c*/ 	.word	0x00000080
        /*0a40*/ 	.short	0x010a
        /*0a42*/ 	.byte	0xff
	.zero		1


	//   ....[138]....
        /*0a44*/ 	.word	0x0000ec40
        /*0a48*/ 	.word	0x00000000
        /*0a4c*/ 	.word	0x00000078
        /*0a50*/ 	.short	0x010a
        /*0a52*/ 	.byte	0xff
	.zero		1


	//   ....[139]....
        /*0a54*/ 	.word	0x0000eca0
        /*0a58*/ 	.word	0x00000005
        /*0a5c*/ 	.word	0x00000050
        /*0a60*/ 	.short	0x010a
        /*0a62*/ 	.byte	0xff
	.zero		1


	//   ....[140]....
        /*0a64*/ 	.word	0x0000ed00
        /*0a68*/ 	.word	0x00000005
        /*0a6c*/ 	.word	0x00000058
        /*0a70*/ 	.short	0x010a
        /*0a72*/ 	.byte	0xff
	.zero		1


	//   ....[141]....
        /*0a74*/ 	.word	0x0000ed60
        /*0a78*/ 	.word	0x00000005
        /*0a7c*/ 	.word	0x00000060
        /*0a80*/ 	.short	0x010a
        /*0a82*/ 	.byte	0xff
	.zero		1


	//   ....[142]....
        /*0a84*/ 	.word	0x0000edc0
        /*0a88*/ 	.word	0x00000005
        /*0a8c*/ 	.word	0x00000068
        /*0a90*/ 	.short	0x010a
        /*0a92*/ 	.byte	0xff
	.zero		1


	//   ....[143]....
        /*0a94*/ 	.word	0x0000ee20
        /*0a98*/ 	.word	0x00000000
        /*0a9c*/ 	.word	0x00000050
        /*0aa0*/ 	.short	0x010a
        /*0aa2*/ 	.byte	0xff
	.zero		1


	//   ....[144]....
        /*0aa4*/ 	.word	0x0000ee80
        /*0aa8*/ 	.word	0x00000000
        /*0aac*/ 	.word	0x00000058
        /*0ab0*/ 	.short	0x010a
        /*0ab2*/ 	.byte	0xff
	.zero		1


	//   ....[145]....
        /*0ab4*/ 	.word	0x0000eee0
        /*0ab8*/ 	.word	0x00000000
        /*0abc*/ 	.word	0x00000060
        /*0ac0*/ 	.short	0x010a
        /*0ac2*/ 	.byte	0xff
	.zero		1


	//   ....[146]....
        /*0ac4*/ 	.word	0x0000ef40
        /*0ac8*/ 	.word	0x00000000
        /*0acc*/ 	.word	0x00000068
        /*0ad0*/ 	.short	0x010a
        /*0ad2*/ 	.byte	0xff
	.zero		1


	//   ....[147]....
        /*0ad4*/ 	.word	0x0000efa0
        /*0ad8*/ 	.word	0x00000003
        /*0adc*/ 	.word	0x00000050
        /*0ae0*/ 	.short	0x010a
        /*0ae2*/ 	.byte	0xff
	.zero		1


	//   ....[148]....
        /*0ae4*/ 	.word	0x0000f000
        /*0ae8*/ 	.word	0x00000003
        /*0aec*/ 	.word	0x00000058
        /*0af0*/ 	.short	0x010a
        /*0af2*/ 	.byte	0xff
	.zero		1


	//   ....[149]....
        /*0af4*/ 	.word	0x0000f060
        /*0af8*/ 	.word	0x00000003
        /*0afc*/ 	.word	0x00000060
        /*0b00*/ 	.short	0x010a
        /*0b02*/ 	.byte	0xff
	.zero		1


	//   ....[150]....
        /*0b04*/ 	.word	0x0000f0b0
        /*0b08*/ 	.word	0x00000000
        /*0b0c*/ 	.word	0x00000080
        /*0b10*/ 	.short	0x010a
        /*0b12*/ 	.byte	0xff
	.zero		1


	//   ....[151]....
        /*0b14*/ 	.word	0x0000f110
        /*0b18*/ 	.word	0x00000003
        /*0b1c*/ 	.word	0x00000030
        /*0b20*/ 	.short	0x010a
        /*0b22*/ 	.byte	0xff
	.zero		1


	//   ....[152]....
        /*0b24*/ 	.word	0x0000f170
        /*0b28*/ 	.word	0x00000003
        /*0b2c*/ 	.word	0x000000a0
        /*0b30*/ 	.short	0x010a
        /*0b32*/ 	.byte	0xff
	.zero		1


	//   ....[153]....
        /*0b34*/ 	.word	0x0000f1c0
        /*0b38*/ 	.word	0x00000003
        /*0b3c*/ 	.word	0x00000030
        /*0b40*/ 	.short	0x010a
        /*0b42*/ 	.byte	0xff
	.zero		1


	//   ....[154]....
        /*0b44*/ 	.word	0x0000f210
        /*0b48*/ 	.word	0x00000003
        /*0b4c*/ 	.word	0x00000030
        /*0b50*/ 	.short	0x010a
        /*0b52*/ 	.byte	0xff
	.zero		1


	//   ....[155]....
        /*0b54*/ 	.word	0x0000f260
        /*0b58*/ 	.word	0x00000003
        /*0b5c*/ 	.word	0x00000030
        /*0b60*/ 	.short	0x010a
        /*0b62*/ 	.byte	0xff
	.zero		1


	//   ....[156]....
        /*0b64*/ 	.word	0x0000f2b0
        /*0b68*/ 	.word	0x00000003
        /*0b6c*/ 	.word	0x00000030
        /*0b70*/ 	.short	0x010a
        /*0b72*/ 	.byte	0xff
	.zero		1


	//   ....[157]....
        /*0b74*/ 	.word	0x0000f300
        /*0b78*/ 	.word	0x00000003
        /*0b7c*/ 	.word	0x00000030
        /*0b80*/ 	.short	0x010a
        /*0b82*/ 	.byte	0xff
	.zero		1


	//   ....[158]....
        /*0b84*/ 	.word	0x0000f350
        /*0b88*/ 	.word	0x00000003
        /*0b8c*/ 	.word	0x00000030
        /*0b90*/ 	.short	0x010a
        /*0b92*/ 	.byte	0xff
	.zero		1


	//   ....[159]....
        /*0b94*/ 	.word	0x0000f3a0
        /*0b98*/ 	.word	0x00000003
        /*0b9c*/ 	.word	0x00000030
        /*0ba0*/ 	.short	0x010a
        /*0ba2*/ 	.byte	0xff
	.zero		1


	//----- nvinfo : EIATTR_NUM_MBARRIERS
	.align		4
.L_47:
        /*0ba4*/ 	.byte	0x03, 0x38
        /*0ba6*/ 	.short	0x001b


	//----- nvinfo : EIATTR_EXIT_INSTR_OFFSETS
	.align		4
        /*0ba8*/ 	.byte	0x04, 0x1c
        /*0baa*/ 	.short	(.L_49 - .L_48)


	//   ....[0]....
.L_48:
        /*0bac*/ 	.word	0x00002520


	//   ....[1]....
        /*0bb0*/ 	.word	0x00002a10


	//   ....[2]....
        /*0bb4*/ 	.word	0x00002a70


	//   ....[3]....
        /*0bb8*/ 	.word	0x00003bc0


	//   ....[4]....
        /*0bbc*/ 	.word	0x00005fc0


	//   ....[5]....
        /*0bc0*/ 	.word	0x00006000


	//   ....[6]....
        /*0bc4*/ 	.word	0x0000e4d0


	//   ....[7]....
        /*0bc8*/ 	.word	0x0000e550


	//   ....[8]....
        /*0bcc*/ 	.word	0x0000e580


	//   ....[9]....
        /*0bd0*/ 	.word	0x0000e5f0


	//----- nvinfo : EIATTR_MAX_THREADS
	.align		4
.L_49:
        /*0bd4*/ 	.byte	0x04, 0x05
        /*0bd6*/ 	.short	(.L_51 - .L_50)
.L_50:
        /*0bd8*/ 	.word	0x00000100
        /*0bdc*/ 	.word	0x00000001
        /*0be0*/ 	.word	0x00000001


	//----- nvinfo : EIATTR_CRS_STACK_SIZE
	.align		4
.L_51:
        /*0be4*/ 	.byte	0x04, 0x1e
        /*0be6*/ 	.short	(.L_53 - .L_52)
.L_52:
        /*0be8*/ 	.word	0x00000000


	//----- nvinfo : EIATTR_CBANK_PARAM_SIZE
	.align		4
.L_53:
        /*0bec*/ 	.byte	0x03, 0x19
        /*0bee*/ 	.short	0x0a00


	//----- nvinfo : EIATTR_PARAM_CBANK
	.align		4
        /*0bf0*/ 	.byte	0x04, 0x0a
        /*0bf2*/ 	.short	(.L_55 - .L_54)
	.align		4
.L_54:
        /*0bf4*/ 	.word	index@(.nv.constant0._ZN7cutlass13device_kernelINS_4gemm6kernel13GemmUniversalIN4cute5tupleIJiiiiEEENS1_10collective13CollectiveMmaINS1_41MainloopSm100TmaUmmaWarpSpecializedSparseILi3ELi2ELi1ENS5_IJNS4_1CILi2EEENSA_ILi1EEESC_EEEEENS5_IJNSA_ILi256EEESF_NSA_ILi128EEEEEENS_6half_tENS5_IJNS4_6LayoutINS5_IJiNS5_IJSB_iEEEiEEENS5_IJlNS5_IJSC_SB_EEElEEEEENSJ_INS5_IJNS5_IJNS5_IJNSA_ILi8EEESB_SP_EEEiEEENS5_IJNS5_IJNSA_ILi16EEESB_NSA_ILi4EEEEEEiEEEiEEENS5_IJNS5_IJNS5_IJSG_SS_NSA_ILi2048EEEEEENSA_ILi16384EEEEEENS5_IJNS5_IJSC_NSA_ILi1024EEENSA_ILi32EEEEEElEEElEEEEEEEESI_NS5_IJlSC_lEEENS4_8TiledMMAINS4_8MMA_AtomIJNS4_33SM100_MMA_F16BF16_2x1SM_SS_SPARSEISI_SI_fLi256ELi256ELNS4_4UMMA5MajorE0ELS1D_0ELNS1C_7ScaleInE0ELS1E_0EEEEEENSJ_INS5_IJSC_SC_SC_EEENS5_IJNSA_ILi0EEES1I_S1I_EEEEENS5_IJNS4_10UnderscoreES1L_S1L_EEEEENS4_18SM100_TMA_2SM_LOADENS4_14ComposedLayoutINS4_7SwizzleILi3ELi4ELi3EEENS4_25smem_sparse_ptr_flag_bitsILi2ELi16EEENSJ_INS5_IJNS5_IJSC_SP_EEENS5_IJSB_NSA_ILi64EEEEEEEEENS5_IJNS5_IJS1I_SG_EEESM_EEEEEEEvNS4_8identityES1O_NS1P_IS1R_NS4_18smem_ptr_flag_bitsILi16EEENSJ_INS5_IJSP_S1V_EEENS5_IJS1V_SC_EEEEEEEvS22_EENS_8epilogue10collective18CollectiveEpilogueINS2A_23Sm100TmaWarpSpecializedILi4ELi2ELi32ELb1ELb0EEEJNS5_IJSG_SF_SG_EEENS5_IJNSJ_ISG_SC_EENSJ_IS12_SC_EEEEEfNS5_IJSC_llEEEfS2J_NS2A_6fusion15FusionCallbacksIS2E_NS2K_17LinearCombinationIffffLNS_15FloatRoundStyleE2EEES2F_S2I_JEEENS4_5SM1004TMEM4LOAD26SM100_TMEM_LOAD_32dp32b32xENS4_13SM90_TMA_LOADENS1P_INS1Q_ILi2ELi5ELi2EEENS23_ILi32EEENSJ_INS5_IJS12_ST_EEENS5_IJSC_S12_EEEEEEENS4_39AutoVectorizingCopyWithAssumedAlignmentILi128EEENS4_14SM90_TMA_STOREES30_S32_S32_EEEvvEEEEvNT_6ParamsE)
        /*0bf8*/ 	.short	0x0380
        /*0bfa*/ 	.short	0x0a00


	//----- nvinfo : EIATTR_SW_WAR
	.align		4
.L_55:
        /*0bfc*/ 	.byte	0x04, 0x36
        /*0bfe*/ 	.short	(.L_57 - .L_56)
.L_56:
        /*0c00*/ 	.word	0x00000008
.L_57:


//--------------------- .nv.callgraph             --------------------------
	.section	.nv.callgraph,"",@"SHT_CUDA_CALLGRAPH"
	.align	4
	.sectionentsize	8
	.align		4
        /*0000*/ 	.word	0x00000000
	.align		4
        /*0004*/ 	.word	0xffffffff
	.align		4
        /*0008*/ 	.word	index@(_ZN7cutlass13device_kernelINS_4gemm6kernel13GemmUniversalIN4cute5tupleIJiiiiEEENS1_10collective13CollectiveMmaINS1_41MainloopSm100TmaUmmaWarpSpecializedSparseILi3ELi2ELi1ENS5_IJNS4_1CILi2EEENSA_ILi1EEESC_EEEEENS5_IJNSA_ILi256EEESF_NSA_ILi128EEEEEENS_6half_tENS5_IJNS4_6LayoutINS5_IJiNS5_IJSB_iEEEiEEENS5_IJlNS5_IJSC_SB_EEElEEEEENSJ_INS5_IJNS5_IJNS5_IJNSA_ILi8EEESB_SP_EEEiEEENS5_IJNS5_IJNSA_ILi16EEESB_NSA_ILi4EEEEEEiEEEiEEENS5_IJNS5_IJNS5_IJSG_SS_NSA_ILi2048EEEEEENSA_ILi16384EEEEEENS5_IJNS5_IJSC_NSA_ILi1024EEENSA_ILi32EEEEEElEEElEEEEEEEESI_NS5_IJlSC_lEEENS4_8TiledMMAINS4_8MMA_AtomIJNS4_33SM100_MMA_F16BF16_2x1SM_SS_SPARSEISI_SI_fLi256ELi256ELNS4_4UMMA5MajorE0ELS1D_0ELNS1C_7ScaleInE0ELS1E_0EEEEEENSJ_INS5_IJSC_SC_SC_EEENS5_IJNSA_ILi0EEES1I_S1I_EEEEENS5_IJNS4_10UnderscoreES1L_S1L_EEEEENS4_18SM100_TMA_2SM_LOADENS4_14ComposedLayoutINS4_7SwizzleILi3ELi4ELi3EEENS4_25smem_sparse_ptr_flag_bitsILi2ELi16EEENSJ_INS5_IJNS5_IJSC_SP_EEENS5_IJSB_NSA_ILi64EEEEEEEEENS5_IJNS5_IJS1I_SG_EEESM_EEEEEEEvNS4_8identityES1O_NS1P_IS1R_NS4_18smem_ptr_flag_bitsILi16EEENSJ_INS5_IJSP_S1V_EEENS5_IJS1V_SC_EEEEEEEvS22_EENS_8epilogue10collective18CollectiveEpilogueINS2A_23Sm100TmaWarpSpecializedILi4ELi2ELi32ELb1ELb0EEEJNS5_IJSG_SF_SG_EEENS5_IJNSJ_ISG_SC_EENSJ_IS12_SC_EEEEEfNS5_IJSC_llEEEfS2J_NS2A_6fusion15FusionCallbacksIS2E_NS2K_17LinearCombinationIffffLNS_15FloatRoundStyleE2EEES2F_S2I_JEEENS4_5SM1004TMEM4LOAD26SM100_TMEM_LOAD_32dp32b32xENS4_13SM90_TMA_LOADENS1P_INS1Q_ILi2ELi5ELi2EEENS23_ILi32EEENSJ_INS5_IJS12_ST_EEENS5_IJSC_S12_EEEEEEENS4_39AutoVectorizingCopyWithAssumedAlignmentILi128EEENS4_14SM90_TMA_STOREES30_S32_S32_EEEvvEEEEvNT_6ParamsE)
	.align		4
        /*000c*/ 	.word	index@(__assertfail)
	.align		4
        /*0010*/ 	.word	0x00000000
	.align		4
        /*0014*/ 	.word	0xfffffffe
	.align		4
        /*0018*/ 	.word	0x00000000
	.align		4
        /*001c*/ 	.word	0xfffffffd
	.align		4
        /*0020*/ 	.word	0x00000000
	.align		4
        /*0024*/ 	.word	0xfffffffc


//--------------------- .nv.constant4             --------------------------
	.section	.nv.constant4,"a",@progbits
	.align	8
	.align		8
.nv.constant4:
        /*0000*/ 	.dword	__assertfail
	.align		8
        /*0008*/ 	.dword	__unnamed_1
	.align		8
        /*0010*/ 	.dword	__unnamed_2
	.align		8
        /*0018*/ 	.dword	_ZN39_INTERNAL_0b760839_4_k_cu_151b6bb5_27864cuda3std3__45__cpo5beginE
	.align		8
        /*0020*/ 	.dword	_ZN39_INTERNAL_0b760839_4_k_cu_151b6bb5_27864cuda3std3__45__cpo3endE
	.align		8
        /*0028*/ 	.dword	_ZN39_INTERNAL_0b760839_4_k_cu_151b6bb5_27864cuda3std3__45__cpo6cbeginE
	.align		8
        /*0030*/ 	.dword	_ZN39_INTERNAL_0b760839_4_k_cu_151b6bb5_27864cuda3std3__45__cpo4cendE
	.align		8
        /*0038*/ 	.dword	_ZN39_INTERNAL_0b760839_4_k_cu_151b6bb5_27864cuda3std3__441_GLOBAL__N__0b760839_4_k_cu_151b6bb5_27866ignoreE
	.align		8
        /*0040*/ 	.dword	_ZN39_INTERNAL_0b760839_4_k_cu_151b6bb5_27864cuda3std3__419piecewise_constructE
	.align		8
        /*0048*/ 	.dword	_ZN39_INTERNAL_0b760839_4_k_cu_151b6bb5_27864cuda3std3__48in_placeE
	.align		8
        /*0050*/ 	.dword	_ZN39_INTERNAL_0b760839_4_k_cu_151b6bb5_27864cuda3std6ranges3__45__cpo4swapE
	.align		8
        /*0058*/ 	.dword	_ZN39_INTERNAL_0b760839_4_k_cu_151b6bb5_27864cuda3std6ranges3__45__cpo9iter_moveE
	.align		8
        /*0060*/ 	.dword	_ZN39_INTERNAL_0b760839_4_k_cu_151b6bb5_27864cute7productE
	.align		8
        /*0068*/ 	.dword	_ZN39_INTERNAL_0b760839_4_k_cu_151b6bb5_27864cute1_E
	.align		8
        /*0070*/ 	.dword	$str$25
	.align		8
        /*0078*/ 	.dword	$str$26
	.align		8
        /*0080*/ 	.dword	$str$27
	.align		8
        /*0088*/ 	.dword	$str$28


//--------------------- .text._ZN7cutlass13device_kernelINS_4gemm6kernel13GemmUniversalIN4cute5tupleIJiiiiEEENS1_10collective13CollectiveMmaINS1_41MainloopSm100TmaUmmaWarpSpecializedSparseILi3ELi2ELi1ENS5_IJNS4_1CILi2EEENSA_ILi1EEESC_EEEEENS5_IJNSA_ILi256EEESF_NSA_ILi128EEEEEENS_6half_tENS5_IJNS4_6LayoutINS5_IJiNS5_IJSB_iEEEiEEENS5_IJlNS5_IJSC_SB_EEElEEEEENSJ_INS5_IJNS5_IJNS5_IJNSA_ILi8EEESB_SP_EEEiEEENS5_IJNS5_IJNSA_ILi16EEESB_NSA_ILi4EEEEEEiEEEiEEENS5_IJNS5_IJNS5_IJSG_SS_NSA_ILi2048EEEEEENSA_ILi16384EEEEEENS5_IJNS5_IJSC_NSA_ILi1024EEENSA_ILi32EEEEEElEEElEEEEEEEESI_NS5_IJlSC_lEEENS4_8TiledMMAINS4_8MMA_AtomIJNS4_33SM100_MMA_F16BF16_2x1SM_SS_SPARSEISI_SI_fLi256ELi256ELNS4_4UMMA5MajorE0ELS1D_0ELNS1C_7ScaleInE0ELS1E_0EEEEEENSJ_INS5_IJSC_SC_SC_EEENS5_IJNSA_ILi0EEES1I_S1I_EEEEENS5_IJNS4_10UnderscoreES1L_S1L_EEEEENS4_18SM100_TMA_2SM_LOADENS4_14ComposedLayoutINS4_7SwizzleILi3ELi4ELi3EEENS4_25smem_sparse_ptr_flag_bitsILi2ELi16EEENSJ_INS5_IJNS5_IJSC_SP_EEENS5_IJSB_NSA_ILi64EEEEEEEEENS5_IJNS5_IJS1I_SG_EEESM_EEEEEEEvNS4_8identityES1O_NS1P_IS1R_NS4_18smem_ptr_flag_bitsILi16EEENSJ_INS5_IJSP_S1V_EEENS5_IJS1V_SC_EEEEEEEvS22_EENS_8epilogue10collective18CollectiveEpilogueINS2A_23Sm100TmaWarpSpecializedILi4ELi2ELi32ELb1ELb0EEEJNS5_IJSG_SF_SG_EEENS5_IJNSJ_ISG_SC_EENSJ_IS12_SC_EEEEEfNS5_IJSC_llEEEfS2J_NS2A_6fusion15FusionCallbacksIS2E_NS2K_17LinearCombinationIffffLNS_15FloatRoundStyleE2EEES2F_S2I_JEEENS4_5SM1004TMEM4LOAD26SM100_TMEM_LOAD_32dp32b32xENS4_13SM90_TMA_LOADENS1P_INS1Q_ILi2ELi5ELi2EEENS23_ILi32EEENSJ_INS5_IJS12_ST_EEENS5_IJSC_S12_EEEEEEENS4_39AutoVectorizingCopyWithAssumedAlignmentILi128EEENS4_14SM90_TMA_STOREES30_S32_S32_EEEvvEEEEvNT_6ParamsE --------------------------
	.section	.text._ZN7cutlass13device_kernelINS_4gemm6kernel13GemmUniversalIN4cute5tupleIJiiiiEEENS1_10collective13CollectiveMmaINS1_41MainloopSm100TmaUmmaWarpSpecializedSparseILi3ELi2ELi1ENS5_IJNS4_1CILi2EEENSA_ILi1EEESC_EEEEENS5_IJNSA_ILi256EEESF_NSA_ILi128EEEEEENS_6half_tENS5_IJNS4_6LayoutINS5_IJiNS5_IJSB_iEEEiEEENS5_IJlNS5_IJSC_SB_EEElEEEEENSJ_INS5_IJNS5_IJNS5_IJNSA_ILi8EEESB_SP_EEEiEEENS5_IJNS5_IJNSA_ILi16EEESB_NSA_ILi4EEEEEEiEEEiEEENS5_IJNS5_IJNS5_IJSG_SS_NSA_ILi2048EEEEEENSA_ILi16384EEEEEENS5_IJNS5_IJSC_NSA_ILi1024EEENSA_ILi32EEEEEElEEElEEEEEEEESI_NS5_IJlSC_lEEENS4_8TiledMMAINS4_8MMA_AtomIJNS4_33SM100_MMA_F16BF16_2x1SM_SS_SPARSEISI_SI_fLi256ELi256ELNS4_4UMMA5MajorE0ELS1D_0ELNS1C_7ScaleInE0ELS1E_0EEEEEENSJ_INS5_IJSC_SC_SC_EEENS5_IJNSA_ILi0EEES1I_S1I_EEEEENS5_IJNS4_10UnderscoreES1L_S1L_EEEEENS4_18SM100_TMA_2SM_LOADENS4_14ComposedLayoutINS4_7SwizzleILi3ELi4ELi3EEENS4_25smem_sparse_ptr_flag_bitsILi2ELi16EEENSJ_INS5_IJNS5_IJSC_SP_EEENS5_IJSB_NSA_ILi64EEEEEEEEENS5_IJNS5_IJS1I_SG_EEESM_EEEEEEEvNS4_8identityES1O_NS1P_IS1R_NS4_18smem_ptr_flag_bitsILi16EEENSJ_INS5_IJSP_S1V_EEENS5_IJS1V_SC_EEEEEEEvS22_EENS_8epilogue10collective18CollectiveEpilogueINS2A_23Sm100TmaWarpSpecializedILi4ELi2ELi32ELb1ELb0EEEJNS5_IJSG_SF_SG_EEENS5_IJNSJ_ISG_SC_EENSJ_IS12_SC_EEEEEfNS5_IJSC_llEEEfS2J_NS2A_6fusion15FusionCallbacksIS2E_NS2K_17LinearCombinationIffffLNS_15FloatRoundStyleE2EEES2F_S2I_JEEENS4_5SM1004TMEM4LOAD26SM100_TMEM_LOAD_32dp32b32xENS4_13SM90_TMA_LOADENS1P_INS1Q_ILi2ELi5ELi2EEENS23_ILi32EEENSJ_INS5_IJS12_ST_EEENS5_IJSC_S12_EEEEEEENS4_39AutoVectorizingCopyWithAssumedAlignmentILi128EEENS4_14SM90_TMA_STOREES30_S32_S32_EEEvvEEEEvNT_6ParamsE,"ax",@progbits
	.align	128
.text._ZN7cutlass13device_kernelINS_4gemm6kernel13GemmUniversalIN4cute5tupleIJiiiiEEENS1_10collective13CollectiveMmaINS1_41MainloopSm100TmaUmmaWarpSpecializedSparseILi3ELi2ELi1ENS5_IJNS4_1CILi2EEENSA_ILi1EEESC_EEEEENS5_IJNSA_ILi256EEESF_NSA_ILi128EEEEEENS_6half_tENS5_IJNS4_6LayoutINS5_IJiNS5_IJSB_iEEEiEEENS5_IJlNS5_IJSC_SB_EEElEEEEENSJ_INS5_IJNS5_IJNS5_IJNSA_ILi8EEESB_SP_EEEiEEENS5_IJNS5_IJNSA_ILi16EEESB_NSA_ILi4EEEEEEiEEEiEEENS5_IJNS5_IJNS5_IJSG_SS_NSA_ILi2048EEEEEENSA_ILi16384EEEEEENS5_IJNS5_IJSC_NSA_ILi1024EEENSA_ILi32EEEEEElEEElEEEEEEEESI_NS5_IJlSC_lEEENS4_8TiledMMAINS4_8MMA_AtomIJNS4_33SM100_MMA_F16BF16_2x1SM_SS_SPARSEISI_SI_fLi256ELi256ELNS4_4UMMA5MajorE0ELS1D_0ELNS1C_7ScaleInE0ELS1E_0EEEEEENSJ_INS5_IJSC_SC_SC_EEENS5_IJNSA_ILi0EEES1I_S1I_EEEEENS5_IJNS4_10UnderscoreES1L_S1L_EEEEENS4_18SM100_TMA_2SM_LOADENS4_14ComposedLayoutINS4_7SwizzleILi3ELi4ELi3EEENS4_25smem_sparse_ptr_flag_bitsILi2ELi16EEENSJ_INS5_IJNS5_IJSC_SP_EEENS5_IJSB_NSA_ILi64EEEEEEEEENS5_IJNS5_IJS1I_SG_EEESM_EEEEEEEvNS4_8identityES1O_NS1P_IS1R_NS4_18smem_ptr_flag_bitsILi16EEENSJ_INS5_IJSP_S1V_EEENS5_IJS1V_SC_EEEEEEEvS22_EENS_8epilogue10collective18CollectiveEpilogueINS2A_23Sm100TmaWarpSpecializedILi4ELi2ELi32ELb1ELb0EEEJNS5_IJSG_SF_SG_EEENS5_IJNSJ_ISG_SC_EENSJ_IS12_SC_EEEEEfNS5_IJSC_llEEEfS2J_NS2A_6fusion15FusionCallbacksIS2E_NS2K_17LinearCombinationIffffLNS_15FloatRoundStyleE2EEES2F_S2I_JEEENS4_5SM1004TMEM4LOAD26SM100_TMEM_LOAD_32dp32b32xENS4_13SM90_TMA_LOADENS1P_INS1Q_ILi2ELi5ELi2EEENS23_ILi32EEENSJ_INS5_IJS12_ST_EEENS5_IJSC_S12_EEEEEEENS4_39AutoVectorizingCopyWithAssumedAlignmentILi128EEENS4_14SM90_TMA_STOREES30_S32_S32_EEEvvEEEEvNT_6ParamsE:
        .type           _ZN7cutlass13device_kernelINS_4gemm6kernel13GemmUniversalIN4cute5tupleIJiiiiEEENS1_10collective13CollectiveMmaINS1_41MainloopSm100TmaUmmaWarpSpecializedSparseILi3ELi2ELi1ENS5_IJNS4_1CILi2EEENSA_ILi1EEESC_EEEEENS5_IJNSA_ILi256EEESF_NSA_ILi128EEEEEENS_6half_tENS5_IJNS4_6LayoutINS5_IJiNS5_IJSB_iEEEiEEENS5_IJlNS5_IJSC_SB_EEElEEEEENSJ_INS5_IJNS5_IJNS5_IJNSA_ILi8EEESB_SP_EEEiEEENS5_IJNS5_IJNSA_ILi16EEESB_NSA_ILi4EEEEEEiEEEiEEENS5_IJNS5_IJNS5_IJSG_SS_NSA_ILi2048EEEEEENSA_ILi16384EEEEEENS5_IJNS5_IJSC_NSA_ILi1024EEENSA_ILi32EEEEEElEEElEEEEEEEESI_NS5_IJlSC_lEEENS4_8TiledMMAINS4_8MMA_AtomIJNS4_33SM100_MMA_F16BF16_2x1SM_SS_SPARSEISI_SI_fLi256ELi256ELNS4_4UMMA5MajorE0ELS1D_0ELNS1C_7ScaleInE0ELS1E_0EEEEEENSJ_INS5_IJSC_SC_SC_EEENS5_IJNSA_ILi0EEES1I_S1I_EEEEENS5_IJNS4_10UnderscoreES1L_S1L_EEEEENS4_18SM100_TMA_2SM_LOADENS4_14ComposedLayoutINS4_7SwizzleILi3ELi4ELi3EEENS4_25smem_sparse_ptr_flag_bitsILi2ELi16EEENSJ_INS5_IJNS5_IJSC_SP_EEENS5_IJSB_NSA_ILi64EEEEEEEEENS5_IJNS5_IJS1I_SG_EEESM_EEEEEEEvNS4_8identityES1O_NS1P_IS1R_NS4_18smem_ptr_flag_bitsILi16EEENSJ_INS5_IJSP_S1V_EEENS5_IJS1V_SC_EEEEEEEvS22_EENS_8epilogue10collective18CollectiveEpilogueINS2A_23Sm100TmaWarpSpecializedILi4ELi2ELi32ELb1ELb0EEEJNS5_IJSG_SF_SG_EEENS5_IJNSJ_ISG_SC_EENSJ_IS12_SC_EEEEEfNS5_IJSC_llEEEfS2J_NS2A_6fusion15FusionCallbacksIS2E_NS2K_17LinearCombinationIffffLNS_15FloatRoundStyleE2EEES2F_S2I_JEEENS4_5SM1004TMEM4LOAD26SM100_TMEM_LOAD_32dp32b32xENS4_13SM90_TMA_LOADENS1P_INS1Q_ILi2ELi5ELi2EEENS23_ILi32EEENSJ_INS5_IJS12_ST_EEENS5_IJSC_S12_EEEEEEENS4_39AutoVectorizingCopyWithAssumedAlignmentILi128EEENS4_14SM90_TMA_STOREES30_S32_S32_EEEvvEEEEvNT_6ParamsE,@function
        .size           _ZN7cutlass13device_kernelINS_4gemm6kernel13GemmUniversalIN4cute5tupleIJiiiiEEENS1_10collective13CollectiveMmaINS1_41MainloopSm100TmaUmmaWarpSpecializedSparseILi3ELi2ELi1ENS5_IJNS4_1CILi2EEENSA_ILi1EEESC_EEEEENS5_IJNSA_ILi256EEESF_NSA_ILi128EEEEEENS_6half_tENS5_IJNS4_6LayoutINS5_IJiNS5_IJSB_iEEEiEEENS5_IJlNS5_IJSC_SB_EEElEEEEENSJ_INS5_IJNS5_IJNS5_IJNSA_ILi8EEESB_SP_EEEiEEENS5_IJNS5_IJNSA_ILi16EEESB_NSA_ILi4EEEEEEiEEEiEEENS5_IJNS5_IJNS5_IJSG_SS_NSA_ILi2048EEEEEENSA_ILi16384EEEEEENS5_IJNS5_IJSC_NSA_ILi1024EEENSA_ILi32EEEEEElEEElEEEEEEEESI_NS5_IJlSC_lEEENS4_8TiledMMAINS4_8MMA_AtomIJNS4_33SM100_MMA_F16BF16_2x1SM_SS_SPARSEISI_SI_fLi256ELi256ELNS4_4UMMA5MajorE0ELS1D_0ELNS1C_7ScaleInE0ELS1E_0EEEEEENSJ_INS5_IJSC_SC_SC_EEENS5_IJNSA_ILi0EEES1I_S1I_EEEEENS5_IJNS4_10UnderscoreES1L_S1L_EEEEENS4_18SM100_TMA_2SM_LOADENS4_14ComposedLayoutINS4_7SwizzleILi3ELi4ELi3EEENS4_25smem_sparse_ptr_flag_bitsILi2ELi16EEENSJ_INS5_IJNS5_IJSC_SP_EEENS5_IJSB_NSA_ILi64EEEEEEEEENS5_IJNS5_IJS1I_SG_EEESM_EEEEEEEvNS4_8identityES1O_NS1P_IS1R_NS4_18smem_ptr_flag_bitsILi16EEENSJ_INS5_IJSP_S1V_EEENS5_IJS1V_SC_EEEEEEEvS22_EENS_8epilogue10collective18CollectiveEpilogueINS2A_23Sm100TmaWarpSpecializedILi4ELi2ELi32ELb1ELb0EEEJNS5_IJSG_SF_SG_EEENS5_IJNSJ_ISG_SC_EENSJ_IS12_SC_EEEEEfNS5_IJSC_llEEEfS2J_NS2A_6fusion15FusionCallbacksIS2E_NS2K_17LinearCombinationIffffLNS_15FloatRoundStyleE2EEES2F_S2I_JEEENS4_5SM1004TMEM4LOAD26SM100_TMEM_LOAD_32dp32b32xENS4_13SM90_TMA_LOADENS1P_INS1Q_ILi2ELi5ELi2EEENS23_ILi32EEENSJ_INS5_IJS12_ST_EEENS5_IJSC_S12_EEEEEEENS4_39AutoVectorizingCopyWithAssumedAlignmentILi128EEENS4_14SM90_TMA_STOREES30_S32_S32_EEEvvEEEEvNT_6ParamsE,(.L_x_215 - _ZN7cutlass13device_kernelINS_4gemm6kernel13GemmUniversalIN4cute5tupleIJiiiiEEENS1_10collective13CollectiveMmaINS1_41MainloopSm100TmaUmmaWarpSpecializedSparseILi3ELi2ELi1ENS5_IJNS4_1CILi2EEENSA_ILi1EEESC_EEEEENS5_IJNSA_ILi256EEESF_NSA_ILi128EEEEEENS_6half_tENS5_IJNS4_6LayoutINS5_IJiNS5_IJSB_iEEEiEEENS5_IJlNS5_IJSC_SB_EEElEEEEENSJ_INS5_IJNS5_IJNS5_IJNSA_ILi8EEESB_SP_EEEiEEENS5_IJNS5_IJNSA_ILi16EEESB_NSA_ILi4EEEEEEiEEEiEEENS5_IJNS5_IJNS5_IJSG_SS_NSA_ILi2048EEEEEENSA_ILi16384EEEEEENS5_IJNS5_IJSC_NSA_ILi1024EEENSA_ILi32EEEEEElEEElEEEEEEEESI_NS5_IJlSC_lEEENS4_8TiledMMAINS4_8MMA_AtomIJNS4_33SM100_MMA_F16BF16_2x1SM_SS_SPARSEISI_SI_fLi256ELi256ELNS4_4UMMA5MajorE0ELS1D_0ELNS1C_7ScaleInE0ELS1E_0EEEEEENSJ_INS5_IJSC_SC_SC_EEENS5_IJNSA_ILi0EEES1I_S1I_EEEEENS5_IJNS4_10UnderscoreES1L_S1L_EEEEENS4_18SM100_TMA_2SM_LOADENS4_14ComposedLayoutINS4_7SwizzleILi3ELi4ELi3EEENS4_25smem_sparse_ptr_flag_bitsILi2ELi16EEENSJ_INS5_IJNS5_IJSC_SP_EEENS5_IJSB_NSA_ILi64EEEEEEEEENS5_IJNS5_IJS1I_SG_EEESM_EEEEEEEvNS4_8identityES1O_NS1P_IS1R_NS4_18smem_ptr_flag_bitsILi16EEENSJ_INS5_IJSP_S1V_EEENS5_IJS1V_SC_EEEEEEEvS22_EENS_8epilogue10collective18CollectiveEpilogueINS2A_23Sm100TmaWarpSpecializedILi4ELi2ELi32ELb1ELb0EEEJNS5_IJSG_SF_SG_EEENS5_IJNSJ_ISG_SC_EENSJ_IS12_SC_EEEEEfNS5_IJSC_llEEEfS2J_NS2A_6fusion15FusionCallbacksIS2E_NS2K_17LinearCombinationIffffLNS_15FloatRoundStyleE2EEES2F_S2I_JEEENS4_5SM1004TMEM4LOAD26SM100_TMEM_LOAD_32dp32b32xENS4_13SM90_TMA_LOADENS1P_INS1Q_ILi2ELi5ELi2EEENS23_ILi32EEENSJ_INS5_IJS12_ST_EEENS5_IJSC_S12_EEEEEEENS4_39AutoVectorizingCopyWithAssumedAlignmentILi128EEENS4_14SM90_TMA_STOREES30_S32_S32_EEEvvEEEEvNT_6ParamsE)
        .other          _ZN7cutlass13device_kernelINS_4gemm6kernel13GemmUniversalIN4cute5tupleIJiiiiEEENS1_10collective13CollectiveMmaINS1_41MainloopSm100TmaUmmaWarpSpecializedSparseILi3ELi2ELi1ENS5_IJNS4_1CILi2EEENSA_ILi1EEESC_EEEEENS5_IJNSA_ILi256EEESF_NSA_ILi128EEEEEENS_6half_tENS5_IJNS4_6LayoutINS5_IJiNS5_IJSB_iEEEiEEENS5_IJlNS5_IJSC_SB_EEElEEEEENSJ_INS5_IJNS5_IJNS5_IJNSA_ILi8EEESB_SP_EEEiEEENS5_IJNS5_IJNSA_ILi16EEESB_NSA_ILi4EEEEEEiEEEiEEENS5_IJNS5_IJNS5_IJSG_SS_NSA_ILi2048EEEEEENSA_ILi16384EEEEEENS5_IJNS5_IJSC_NSA_ILi1024EEENSA_ILi32EEEEEElEEElEEEEEEEESI_NS5_IJlSC_lEEENS4_8TiledMMAINS4_8MMA_AtomIJNS4_33SM100_MMA_F16BF16_2x1SM_SS_SPARSEISI_SI_fLi256ELi256ELNS4_4UMMA5MajorE0ELS1D_0ELNS1C_7ScaleInE0ELS1E_0EEEEEENSJ_INS5_IJSC_SC_SC_EEENS5_IJNSA_ILi0EEES1I_S1I_EEEEENS5_IJNS4_10UnderscoreES1L_S1L_EEEEENS4_18SM100_TMA_2SM_LOADENS4_14ComposedLayoutINS4_7SwizzleILi3ELi4ELi3EEENS4_25smem_sparse_ptr_flag_bitsILi2ELi16EEENSJ_INS5_IJNS5_IJSC_SP_EEENS5_IJSB_NSA_ILi64EEEEEEEEENS5_IJNS5_IJS1I_SG_EEESM_EEEEEEEvNS4_8identityES1O_NS1P_IS1R_NS4_18smem_ptr_flag_bitsILi16EEENSJ_INS5_IJSP_S1V_EEENS5_IJS1V_SC_EEEEEEEvS22_EENS_8epilogue10collective18CollectiveEpilogueINS2A_23Sm100TmaWarpSpecializedILi4ELi2ELi32ELb1ELb0EEEJNS5_IJSG_SF_SG_EEENS5_IJNSJ_ISG_SC_EENSJ_IS12_SC_EEEEEfNS5_IJSC_llEEEfS2J_NS2A_6fusion15FusionCallbacksIS2E_NS2K_17LinearCombinationIffffLNS_15FloatRoundStyleE2EEES2F_S2I_JEEENS4_5SM1004TMEM4LOAD26SM100_TMEM_LOAD_32dp32b32xENS4_13SM90_TMA_LOADENS1P_INS1Q_ILi2ELi5ELi2EEENS23_ILi32EEENSJ_INS5_IJS12_ST_EEENS5_IJSC_S12_EEEEEEENS4_39AutoVectorizingCopyWithAssumedAlignmentILi128EEENS4_14SM90_TMA_STOREES30_S32_S32_EEEvvEEEEvNT_6ParamsE,@"STO_CUDA_ENTRY STV_DEFAULT"
_ZN7cutlass13device_kernelINS_4gemm6kernel13GemmUniversalIN4cute5tupleIJiiiiEEENS1_10collective13CollectiveMmaINS1_41MainloopSm100TmaUmmaWarpSpecializedSparseILi3ELi2ELi1ENS5_IJNS4_1CILi2EEENSA_ILi1EEESC_EEEEENS5_IJNSA_ILi256EEESF_NSA_ILi128EEEEEENS_6half_tENS5_IJNS4_6LayoutINS5_IJiNS5_IJSB_iEEEiEEENS5_IJlNS5_IJSC_SB_EEElEEEEENSJ_INS5_IJNS5_IJNS5_IJNSA_ILi8EEESB_SP_EEEiEEENS5_IJNS5_IJNSA_ILi16EEESB_NSA_ILi4EEEEEEiEEEiEEENS5_IJNS5_IJNS5_IJSG_SS_NSA_ILi2048EEEEEENSA_ILi16384EEEEEENS5_IJNS5_IJSC_NSA_ILi1024EEENSA_ILi32EEEEEElEEElEEEEEEEESI_NS5_IJlSC_lEEENS4_8TiledMMAINS4_8MMA_AtomIJNS4_33SM100_MMA_F16BF16_2x1SM_SS_SPARSEISI_SI_fLi256ELi256ELNS4_4UMMA5MajorE0ELS1D_0ELNS1C_7ScaleInE0ELS1E_0EEEEEENSJ_INS5_IJSC_SC_SC_EEENS5_IJNSA_ILi0EEES1I_S1I_EEEEENS5_IJNS4_10UnderscoreES1L_S1L_EEEEENS4_18SM100_TMA_2SM_LOADENS4_14ComposedLayoutINS4_7SwizzleILi3ELi4ELi3EEENS4_25smem_sparse_ptr_flag_bitsILi2ELi16EEENSJ_INS5_IJNS5_IJSC_SP_EEENS5_IJSB_NSA_ILi64EEEEEEEEENS5_IJNS5_IJS1I_SG_EEESM_EEEEEEEvNS4_8identityES1O_NS1P_IS1R_NS4_18smem_ptr_flag_bitsILi16EEENSJ_INS5_IJSP_S1V_EEENS5_IJS1V_SC_EEEEEEEvS22_EENS_8epilogue10collective18CollectiveEpilogueINS2A_23Sm100TmaWarpSpecializedILi4ELi2ELi32ELb1ELb0EEEJNS5_IJSG_SF_SG_EEENS5_IJNSJ_ISG_SC_EENSJ_IS12_SC_EEEEEfNS5_IJSC_llEEEfS2J_NS2A_6fusion15FusionCallbacksIS2E_NS2K_17LinearCombinationIffffLNS_15FloatRoundStyleE2EEES2F_S2I_JEEENS4_5SM1004TMEM4LOAD26SM100_TMEM_LOAD_32dp32b32xENS4_13SM90_TMA_LOADENS1P_INS1Q_ILi2ELi5ELi2EEENS23_ILi32EEENSJ_INS5_IJS12_ST_EEENS5_IJSC_S12_EEEEEEENS4_39AutoVectorizingCopyWithAssumedAlignmentILi128EEENS4_14SM90_TMA_STOREES30_S32_S32_EEEvvEEEEvNT_6ParamsE:
[----:B------:R-:W1:Y:S01]  /*0000*/  LDC R1, c[0x0][0x37c] ;  /* 0x0000df00ff017b82 */ /* 0x000e620000000800 */
[----:B------:R-:W2:Y:S01]  /*0010*/  S2R R95, SR_TID.X ;  /* 0x00000000005f7919 */ /* 0x000ea20000002100 */
[----:B------:R-:W3:Y:S06]  /*0020*/  LDCU.64 UR10, c[0x0][0xa90] ;  /* 0x00015200ff0a77ac */ /* 0x000eec0008000a00 */
[----:B------:R-:W4:Y:S01]  /*0030*/  S2UR UR54, SR_CgaCtaId ;  /* 0x00000000003679c3 */ /* 0x000f220000008800 */
[----:B------:R-:W-:Y:S02]  /*0040*/  PRMT R78, RZ, 0x7610, R78 ;  /* 0x00007610ff4e7816 */ /* 0x000fe4000000004e */
[----:B------:R-:W-:Y:S01]  /*0050*/  ELECT P2, URZ, PT ;  /* 0x0000000000ff782f */ /* 0x000fe20003840000 */
[----:B---3--:R-:W-:-:S04]  /*0060*/  UISETP.NE.U32.AND UP0, UPT, UR10, URZ, UPT ;  /* 0x000000ff0a00728c */ /* 0x008fc8000bf05070 */
[----:B------:R-:W-:Y:S02]  /*0070*/  UISETP.NE.AND.EX UP0, UPT, UR11, URZ, UPT, UP0 ;  /* 0x000000ff0b00728c */ /* 0x000fe4000bf05300 */
[----:B----4-:R-:W-:Y:S01]  /*0080*/  ULOP3.LUT UR20, UR54, 0x1, URZ, 0xc0, !UPT ;  /* 0x0000000136147892 */ /* 0x010fe2000f8ec0ff */
[----:B--2---:R-:W-:-:S05]  /*0090*/  SHF.R.U32.HI R80, RZ, 0x5, R95 ;  /* 0x00000005ff507819 */ /* 0x004fca000001165f */
[----:B------:R-:W2:Y:S02]  /*00a0*/  SHFL.IDX PT, R0, R80, RZ, 0x1f ;  /* 0x00001fff50007589 */ /* 0x000ea400000e0000 */
[----:B--2---:R-:W-:Y:S01]  /*00b0*/  R2UR UR18, R0 ;  /* 0x00000000001272ca */ /* 0x004fe200000e0000 */
[----:B-1----:R-:W-:-:S14]  /*00c0*/  BRA.U UP0, `(.L_x_0) ;  /* 0x0000000100307547 */ /* 0x002fdc000b800000 */
[----:B------:R-:W1:Y:S02]  /*00d0*/  LDCU.64 UR4, c[0x0][0xa88] ;  /* 0x00015100ff0477ac */ /* 0x000e640008000a00 */
[----:B-1----:R-:W-:-:S04]  /*00e0*/  UISETP.NE.U32.AND UP0, UPT, UR4, URZ, UPT ;  /* 0x000000ff0400728c */ /* 0x002fc8000bf05070 */
[----:B------:R-:W-:-:S09]  /*00f0*/  UISETP.NE.AND.EX UP0, UPT, UR5, URZ, UPT, UP0 ;  /* 0x000000ff0500728c */ /* 0x000fd2000bf05300 */
[----:B------:R-:W-:Y:S05]  /*0100*/  BRA.U !UP0, `(.L_x_1) ;  /* 0x0000000108147547 */ /* 0x000fea000b800000 */
[----:B------:R-:W1:Y:S01]  /*0110*/  LDC.64 R2, c[0x0][0xa88] ;  /* 0x0002a200ff027b82 */ /* 0x000e620000000a00 */
[----:B------:R-:W1:Y:S02]  /*0120*/  LDCU.64 UR4, c[0x0][0x358] ;  /* 0x00006b00ff0477ac */ /* 0x000e640008000a00 */
[----:B-1----:R1:W5:Y:S01]  /*0130*/  LDG.E R41, desc[UR4][R2.64] ;  /* 0x0000000402297981 */ /* 0x002362000c1e1900 */
[----:B------:R-:W-:Y:S01]  /*0140*/  HFMA2 R78, -RZ, RZ, 0, 5.9604644775390625e-08 ;  /* 0x00000001ff4e7431 */ /* 0x000fe200000001ff */
[----:B------:R-:W-:Y:S05]  /*0150*/  BRA `(.L_x_0) ;  /* 0x00000000000c7947 */ /* 0x000fea0003800000 */
.L_x_1:
[----:B------:R-:W1:Y:S01]  /*0160*/  LDCU UR4, c[0x0][0xa80] ;  /* 0x00015000ff0477ac */ /* 0x000e620008000800 */
[----:B------:R-:W-:Y:S01]  /*0170*/  HFMA2 R78, -RZ, RZ, 0, 5.9604644775390625e-08 ;  /* 0x00000001ff4e7431 */ /* 0x000fe200000001ff */
[----:B-1----:R-:W-:-:S07]  /*0180*/  MOV R41, UR4 ;  /* 0x0000000400297c02 */ /* 0x002fce0008000f00 */
.L_x_0:
[----:B------:R-:W2:Y:S02]  /*0190*/  LDCU.64 UR4, c[0x0][0xab0] ;  /* 0x00015600ff0477ac */ /* 0x000ea40008000a00 */
[----:B--2---:R-:W-:-:S04]  /*01a0*/  UISETP.NE.U32.AND UP0, UPT, UR4, URZ, UPT ;  /* 0x000000ff0400728c */ /* 0x004fc8000bf05070 */
[----:B------:R-:W-:-:S09]  /*01b0*/  UISETP.NE.AND.EX UP0, UPT, UR5, URZ, UPT, UP0 ;  /* 0x000000ff0500728c */ /* 0x000fd2000bf05300 */
[----:B------:R-:W-:Y:S05]  /*01c0*/  BRA.U UP0, `(.L_x_2) ;  /* 0x0000000100287547 */ /* 0x000fea000b800000 */
[----:B------:R-:W2:Y:S02]  /*01d0*/  LDCU.64 UR4, c[0x0][0xaa8] ;  /* 0x00015500ff0477ac */ /* 0x000ea40008000a00 */
[----:B--2---:R-:W-:-:S04]  /*01e0*/  UISETP.NE.U32.AND UP0, UPT, UR4, URZ, UPT ;  /* 0x000000ff0400728c */ /* 0x004fc8000bf05070 */
[----:B------:R-:W-:-:S09]  /*01f0*/  UISETP.NE.AND.EX UP0, UPT, UR5, URZ, UPT, UP0 ;  /* 0x000000ff0500728c */ /* 0x000fd2000bf05300 */
[----:B------:R-:W-:Y:S05]  /*0200*/  BRA.U !UP0, `(.L_x_3) ;  /* 0x0000000108107547 */ /* 0x000fea000b800000 */
[----:B------:R-:W2:Y:S01]  /*0210*/  LDC.64 R36, c[0x0][0xaa8] ;  /* 0x0002aa00ff247b82 */ /* 0x000ea20000000a00 */
[----:B------:R-:W2:Y:S02]  /*0220*/  LDCU.64 UR4, c[0x0][0x358] ;  /* 0x00006b00ff0477ac */ /* 0x000ea40008000a00 */
[----:B--2---:R2:W5:Y:S01]  /*0230*/  LDG.E R36, desc[UR4][R36.64] ;  /* 0x0000000424247981 */ /* 0x004562000c1e1900 */
[----:B------:R-:W-:Y:S05]  /*0240*/  BRA `(.L_x_2) ;  /* 0x0000000000087947 */ /* 0x000fea0003800000 */
.L_x_3:
[----:B------:R-:W2:Y:S02]  /*0250*/  LDCU UR4, c[0x0][0xaa0] ;  /* 0x00015400ff0477ac */ /* 0x000ea40008000800 */
[----:B--2---:R-:W-:Y:S02]  /*0260*/  MOV R36, UR4 ;  /* 0x0000000400247c02 */ /* 0x004fe40008000f00 */
.L_x_2:
[----:B------:R-:W-:Y:S01]  /*0270*/  IMAD.U32 R0, RZ, RZ, UR18 ;  /* 0x00000012ff007e24 */ /* 0x000fe2000f8e00ff */
[----:B------:R-:W-:Y:S04]  /*0280*/  BSSY.RECONVERGENT B0, `(.L_x_4) ;  /* 0x000000f000007945 */ /* 0x000fe80003800200 */
[C---:B------:R-:W-:Y:S02]  /*0290*/  ISETP.NE.OR P1, PT, R0.reuse, 0x1, !P2 ;  /* 0x000000010000780c */ /* 0x040fe40005725670 */
[----:B------:R-:W-:-:S11]  /*02a0*/  ISETP.NE.OR P0, PT, R0, 0x3, !P2 ;  /* 0x000000030000780c */ /* 0x000fd60005705670 */
[----:B------:R-:W-:Y:S05]  /*02b0*/  @P1 BRA `(.L_x_5) ;  /* 0x00000000002c1947 */ /* 0x000fea0003800000 */
[----:B------:R-:W3:Y:S02]  /*02c0*/  LDCU.64 UR4, c[0x0][0x348] ;  /* 0x00006900ff0477ac */ /* 0x000ee40008000a00 */
[----:B---3--:R-:W-:Y:S02]  /*02d0*/  UIADD3 UR8, UP2, UPT, UR4, 0x80, URZ ;  /* 0x0000008004087890 */ /* 0x008fe4000ff5e0ff */
[----:B------:R-:W-:Y:S02]  /*02e0*/  UIADD3 UR6, UP1, UPT, UR4, 0x280, URZ ;  /* 0x0000028004067890 */ /* 0x000fe4000ff3e0ff */
[----:B------:R-:W-:Y:S02]  /*02f0*/  UIADD3 UR4, UP0, UPT, UR4, 0x180, URZ ;  /* 0x0000018004047890 */ /* 0x000fe4000ff1e0ff */
[----:B------:R-:W-:Y:S02]  /*0300*/  UIADD3.X UR9, UPT, UPT, URZ, UR5, URZ, UP2, !UPT ;  /* 0x00000005ff097290 */ /* 0x000fe400097fe4ff */
[----:B------:R-:W-:-:S02]  /*0310*/  UIADD3.X UR7, UPT, UPT, URZ, UR5, URZ, UP1, !UPT ;  /* 0x00000005ff077290 */ /* 0x000fc40008ffe4ff */
[----:B------:R-:W-:-:S05]  /*0320*/  UIADD3.X UR5, UPT, UPT, URZ, UR5, URZ, UP0, !UPT ;  /* 0x00000005ff057290 */ /* 0x000fca00087fe4ff */
[----:B------:R3:W-:Y:S02]  /*0330*/  UTMACCTL.PF [UR8] ;  /* 0x00000000080079b9 */ /* 0x0007e40008040000 */
[----:B------:R3:W-:Y:S02]  /*0340*/  UTMACCTL.PF [UR6] ;  /* 0x00000000060079b9 */ /* 0x0007e40008040000 */
[----:B------:R3:W-:Y:S02]  /*0350*/  UTMACCTL.PF [UR4] ;  /* 0x00000000040079b9 */ /* 0x0007e40008040000 */
[----:B---3--:R-:W-:Y:S01]  /*0360*/  NOP ;  /* 0x0000000000007918 */ /* 0x008fe20000000000 */
.L_x_5:
[----:B------:R-:W-:Y:S05]  /*0370*/  BSYNC.RECONVERGENT B0 ;  /* 0x0000000000007941 */ /* 0x000fea0003800200 */
.L_x_4:
[----:B------:R-:W-:Y:S04]  /*0380*/  BSSY.RECONVERGENT B0, `(.L_x_6) ;  /* 0x000000a000007945 */ /* 0x000fe80003800200 */
[----:B------:R-:W-:Y:S05]  /*0390*/  @P0 BRA `(.L_x_7) ;  /* 0x0000000000200947 */ /* 0x000fea0003800000 */
[----:B------:R-:W3:Y:S02]  /*03a0*/  LDCU.64 UR4, c[0x0][0x348] ;  /* 0x00006900ff0477ac */ /* 0x000ee40008000a00 */
[----:B---3--:R-:W-:Y:S02]  /*03b0*/  UIADD3 UR6, UP1, UPT, UR4, 0x780, URZ ;  /* 0x0000078004067890 */ /* 0x008fe4000ff3e0ff */
[----:B------:R-:W-:Y:S02]  /*03c0*/  UIADD3 UR4, UP0, UPT, UR4, 0x880, URZ ;  /* 0x0000088004047890 */ /* 0x000fe4000ff1e0ff */
[----:B------:R-:W-:Y:S02]  /*03d0*/  UIADD3.X UR7, UPT, UPT, URZ, UR5, URZ, UP1, !UPT ;  /* 0x00000005ff077290 */ /* 0x000fe40008ffe4ff */
[----:B------:R-:W-:-:S07]  /*03e0*/  UIADD3.X UR5, UPT, UPT, URZ, UR5, URZ, UP0, !UPT ;  /* 0x00000005ff057290 */ /* 0x000fce00087fe4ff */
[----:B------:R3:W-:Y:S02]  /*03f0*/  UTMACCTL.PF [UR6] ;  /* 0x00000000060079b9 */ /* 0x0007e40008040000 */
[----:B------:R3:W-:Y:S02]  /*0400*/  UTMACCTL.PF [UR4] ;  /* 0x00000000040079b9 */ /* 0x0007e40008040000 */
[----:B---3--:R-:W-:Y:S01]  /*0410*/  NOP ;  /* 0x0000000000007918 */ /* 0x008fe20000000000 */
.L_x_7:
[----:B------:R-:W-:Y:S05]  /*0420*/  BSYNC.RECONVERGENT B0 ;  /* 0x0000000000007941 */ /* 0x000fea0003800200 */
.L_x_6:
[----:B------:R-:W3:Y:S01]  /*0430*/  LDCU.64 UR4, c[0x0][0xa88] ;  /* 0x00015100ff0477ac */ /* 0x000ee20008000a00 */
[----:B------:R-:W-:Y:S02]  /*0440*/  UISETP.EQ.U32.AND UP1, UPT, UR10, URZ, UPT ;  /* 0x000000ff0a00728c */ /* 0x000fe4000bf22070 */
[----:B------:R-:W-:Y:S02]  /*0450*/  UPLOP3.LUT UP4, UPT, UPT, UPT, UPT, 0x80, 0x8 ;  /* 0x000000000008789c */ /* 0x000fe40003f8f070 */
[----:B---3--:R-:W-:-:S04]  /*0460*/  UISETP.NE.U32.AND UP0, UPT, UR4, URZ, UPT ;  /* 0x000000ff0400728c */ /* 0x008fc8000bf05070 */
[----:B------:R-:W-:-:S04]  /*0470*/  UISETP.NE.AND.EX UP2, UPT, UR5, URZ, UPT, UP0 ;  /* 0x000000ff0500728c */ /* 0x000fc8000bf45300 */
[----:B------:R-:W-:-:S04]  /*0480*/  UISETP.EQ.OR.EX UP3, UPT, UR11, URZ, !UP2, UP1 ;  /* 0x000000ff0b00728c */ /* 0x000fc8000d762710 */
[----:B------:R-:W-:-:S06]  /*0490*/  UP2UR UR4, UPR, URZ, 0x8 ;  /* 0x00000008ff047883 */ /* 0x000fcc0008000000 */
[----:B------:R-:W-:Y:S01]  /*04a0*/  MOV R87, UR4 ;  /* 0x0000000400577c02 */ /* 0x000fe20008000f00 */
[----:B------:R-:W-:Y:S06]  /*04b0*/  BRA.U !UP3, `(.L_x_8) ;  /* 0x000000010b207547 */ /* 0x000fec000b800000 */
[----:B------:R-:W-:Y:S01]  /*04c0*/  UISETP.NE.U32.AND UP0, UPT, UR10, URZ, UPT ;  /* 0x000000ff0a00728c */ /* 0x000fe2000bf05070 */
[----:B-----5:R-:W-:Y:S01]  /*04d0*/  FSETP.NEU.AND P0, PT, R41, RZ, PT ;  /* 0x000000ff2900720b */ /* 0x020fe20003f0d000 */
[----:B------:R-:W-:Y:S02]  /*04e0*/  USEL UR4, URZ, 0xffffffff, UP2 ;  /* 0xffffffffff047887 */ /* 0x000fe40009000000 */
[----:B------:R-:W-:-:S10]  /*04f0*/  UISETP.NE.AND.EX UP1, UPT, UR11, URZ, UPT, UP0 ;  /* 0x000000ff0b00728c */ /* 0x000fd4000bf25300 */
[----:B------:R-:W-:Y:S01]  /*0500*/  VOTEU.ANY UP0, P0 ;  /* 0x0000000000ff7886 */ /* 0x000fe20000000100 */
[----:B------:R-:W-:-:S04]  /*0510*/  @!UP1 USEL UR4, URZ, 0xffffffff, UP0 ;  /* 0xffffffffff049887 */ /* 0x000fc80008000000 */
[----:B------:R-:W-:-:S04]  /*0520*/  ULOP3.LUT UR4, UR4, 0x1, URZ, 0xc0, !UPT ;  /* 0x0000000104047892 */ /* 0x000fc8000f8ec0ff */
[----:B------:R-:W-:-:S11]  /*0530*/  UISETP.NE.U32.AND UP4, UPT, UR4, 0x1, UPT ;  /* 0x000000010400788c */ /* 0x000fd6000bf85070 */
.L_x_8:
[----:B------:R-:W3:Y:S02]  /*0540*/  SHFL.IDX PT, R0, R80, RZ, 0x1f ;  /* 0x00001fff50007589 */ /* 0x000ee400000e0000 */
[----:B---3--:R-:W-:-:S13]  /*0550*/  ISETP.NE.AND P0, PT, R0, RZ, PT ;  /* 0x000000ff0000720c */ /* 0x008fda0003f05270 */
[----:B------:R-:W-:Y:S05]  /*0560*/  @P0 BRA `(.L_x_9) ;  /* 0x00000000003c0947 */ /* 0x000fea0003800000 */
[----:B------:R-:W-:Y:S01]  /*0570*/  UMOV UR4, 0x400 ;  /* 0x0000040000047882 */ /* 0x000fe20000000000 */
[----:B------:R-:W-:Y:S01]  /*0580*/  UMOV UR6, 0x1 ;  /* 0x0000000100067882 */ /* 0x000fe20000000000 */
[----:B------:R-:W-:Y:S02]  /*0590*/  ULEA UR4, UR54, UR4, 0x18 ;  /* 0x0000000436047291 */ /* 0x000fe4000f8ec0ff */
[----:B------:R-:W-:-:S04]  /*05a0*/  UIADD3 UR6, UPT, UPT, -UR6, 0x100000, URZ ;  /* 0x0010000006067890 */ /* 0x000fc8000fffe1ff */
[----:B------:R-:W-:Y:S02]  /*05b0*/  USHF.L.U32 UR7, UR6, 0xb, URZ ;  /* 0x0000000b06077899 */ /* 0x000fe400080006ff */
[----:B------:R-:W-:Y:S01]  /*05c0*/  USHF.L.U32 UR6, UR6, 0x1, URZ ;  /* 0x0000000106067899 */ /* 0x000fe200080006ff */
[----:B------:R-:W-:Y:S01]  /*05d0*/  ELECT P0, URZ, PT ;  /* 0x0000000000ff782f */ /* 0x000fe20003800000 */
[----:B------:R-:W3:Y:S10]  /*05e0*/  FENCE.VIEW.ASYNC.S ;  /* 0x00000000000073c6 */ /* 0x000ef40000000000 */
[----:B---3--:R3:W4:Y:S01]  /*05f0*/  SYNCS.EXCH.64 URZ, [UR4], UR6 ;  /* 0x0000000604ff75b2 */ /* 0x0087220008000100 */
[----:B------:R3:W1:Y:S01]  /*0600*/  SYNCS.EXCH.64 URZ, [UR4+0x18], UR6 ;  /* 0x0000180604ff75b2 */ /* 0x0006620008000100 */
[----:B------:R3:W1:Y:S01]  /*0610*/  SYNCS.EXCH.64 URZ, [UR4+0x8], UR6 ;  /* 0x0000080604ff75b2 */ /* 0x0006620008000100 */
[----:B------:R3:W1:Y:S01]  /*0620*/  SYNCS.EXCH.64 URZ, [UR4+0x20], UR6 ;  /* 0x0000200604ff75b2 */ /* 0x0006620008000100 */
[----:B------:R3:W1:Y:S01]  /*0630*/  SYNCS.EXCH.64 URZ, [UR4+0x10], UR6 ;  /* 0x0000100604ff75b2 */ /* 0x0006620008000100 */
[----:B------:R3:W1:Y:S01]  /*0640*/  SYNCS.EXCH.64 URZ, [UR4+0x28], UR6 ;  /* 0x0000280604ff75b2 */ /* 0x0006620008000100 */
[----:B------:R-:W-:Y:S01]  /*0650*/  NOP ;  /* 0x0000000000007918 */ /* 0x000fe20000000000 */
.L_x_9:
[----:B------:R-:W2:Y:S01]  /*0660*/  SHFL.IDX PT, R0, R80, RZ, 0x1f ;  /* 0x00001fff50007589 */ /* 0x000ea200000e0000 */
[----:B------:R-:W-:Y:S01]  /*0670*/  NOP ;  /* 0x0000000000007918 */ /* 0x000fe20000000000 */
[----:B--2---:R-:W-:-:S13]  /*0680*/  ISETP.NE.AND P0, PT, R0, 0x1, PT ;  /* 0x000000010000780c */ /* 0x004fda0003f05270 */
[----:B------:R-:W-:Y:S05]  /*0690*/  @P0 BRA `(.L_x_10) ;  /* 0x0000000000540947 */ /* 0x000fea0003800000 */
[----:B---3--:R-:W-:Y:S01]  /*06a0*/  UMOV UR4, 0x400 ;  /* 0x0000040000047882 */ /* 0x008fe20000000000 */
[----:B------:R-:W-:Y:S01]  /*06b0*/  UMOV UR8, 0x20 ;  /* 0x0000002000087882 */ /* 0x000fe20000000000 */
[----:B------:R-:W-:Y:S01]  /*06c0*/  UMOV UR6, 0x80 ;  /* 0x0000008000067882 */ /* 0x000fe20000000000 */
[----:B------:R-:W-:Y:S02]  /*06d0*/  ULEA UR4, UR54, UR4, 0x18 ;  /* 0x0000000436047291 */ /* 0x000fe4000f8ec0ff */
[----:B------:R-:W-:-:S04]  /*06e0*/  UIADD3 UR8, UPT, UPT, -UR8, 0x100000, URZ ;  /* 0x0010000008087890 */ /* 0x000fc8000fffe1ff */
[----:B------:R-:W-:Y:S02]  /*06f0*/  USHF.L.U32 UR9, UR8, 0xb, URZ ;  /* 0x0000000b08097899 */ /* 0x000fe400080006ff */
[----:B------:R-:W-:Y:S02]  /*0700*/  USHF.L.U32 UR8, UR8, 0x1, URZ ;  /* 0x0000000108087899 */ /* 0x000fe400080006ff */
[----:B------:R-:W-:-:S04]  /*0710*/  UIADD3 UR6, UPT, UPT, -UR6, 0x100000, URZ ;  /* 0x0010000006067890 */ /* 0x000fc8000fffe1ff */
[----:B------:R-:W-:Y:S02]  /*0720*/  USHF.L.U32 UR7, UR6, 0xb, URZ ;  /* 0x0000000b06077899 */ /* 0x000fe400080006ff */
[----:B------:R-:W-:Y:S01]  /*0730*/  USHF.L.U32 UR6, UR6, 0x1, URZ ;  /* 0x0000000106067899 */ /* 0x000fe200080006ff */
[----:B------:R-:W-:Y:S01]  /*0740*/  ELECT P0, URZ, PT ;  /* 0x0000000000ff782f */ /* 0x000fe20003800000 */
[----:B------:R-:W2:Y:S02]  /*0750*/  FENCE.VIEW.ASYNC.S ;  /* 0x00000000000073c6 */ /* 0x000ea40000000000 */
[----:B--2---:R2:W3:Y:S08]  /*0760*/  SYNCS.EXCH.64 URZ, [UR4+0x30], UR8 ;  /* 0x0000300804ff75b2 */ /* 0x0044f00008000100 */
[----:B------:R2:W1:Y:S01]  /*0770*/  SYNCS.EXCH.64 URZ, [UR4+0x50], UR6 ;  /* 0x0000500604ff75b2 */ /* 0x0004620008000100 */
[----:B------:R2:W1:Y:S01]  /*0780*/  SYNCS.EXCH.64 URZ, [UR4+0x38], UR8 ;  /* 0x0000380804ff75b2 */ /* 0x0004620008000100 */
[----:B------:R2:W1:Y:S01]  /*0790*/  SYNCS.EXCH.64 URZ, [UR4+0x58], UR6 ;  /* 0x0000580604ff75b2 */ /* 0x0004620008000100 */
[----:B------:R2:W1:Y:S01]  /*07a0*/  SYNCS.EXCH.64 URZ, [UR4+0x40], UR8 ;  /* 0x0000400804ff75b2 */ /* 0x0004620008000100 */
[----:B------:R2:W1:Y:S01]  /*07b0*/  SYNCS.EXCH.64 URZ, [UR4+0x60], UR6 ;  /* 0x0000600604ff75b2 */ /* 0x0004620008000100 */
[----:B------:R2:W1:Y:S01]  /*07c0*/  SYNCS.EXCH.64 URZ, [UR4+0x48], UR8 ;  /* 0x0000480804ff75b2 */ /* 0x0004620008000100 */
[----:B------:R2:W1:Y:S01]  /*07d0*/  SYNCS.EXCH.64 URZ, [UR4+0x68], UR6 ;  /* 0x0000680604ff75b2 */ /* 0x0004620008000100 */
[----:B------:R-:W-:Y:S01]  /*07e0*/  NOP ;  /* 0x0000000000007918 */ /* 0x000fe20000000000 */
.L_x_10:
[----:B------:R-:W4:Y:S01]  /*07f0*/  SHFL.IDX PT, R0, R80, RZ, 0x1f ;  /* 0x00001fff50007589 */ /* 0x000f2200000e0000 */
[----:B------:R-:W-:Y:S01]  /*0800*/  NOP ;  /* 0x0000000000007918 */ /* 0x000fe20000000000 */
[----:B----4-:R-:W-:-:S13]  /*0810*/  ISETP.NE.AND P0, PT, R0, 0x3, PT ;  /* 0x000000030000780c */ /* 0x010fda0003f05270 */
[----:B------:R-:W-:Y:S05]  /*0820*/  @P0 BRA `(.L_x_11) ;  /* 0x00000000002c0947 */ /* 0x000fea0003800000 */
[----:B--23--:R-:W-:Y:S01]  /*0830*/  UMOV UR6, 0x400 ;  /* 0x0000040000067882 */ /* 0x00cfe20000000000 */
[----:B------:R-:W-:Y:S01]  /*0840*/  UMOV UR4, 0x20 ;  /* 0x0000002000047882 */ /* 0x000fe20000000000 */
[----:B------:R-:W-:Y:S02]  /*0850*/  ULEA UR6, UR54, UR6, 0x18 ;  /* 0x0000000636067291 */ /* 0x000fe4000f8ec0ff */
[----:B------:R-:W-:-:S04]  /*0860*/  UIADD3 UR4, UPT, UPT, -UR4, 0x100000, URZ ;  /* 0x0010000004047890 */ /* 0x000fc8000fffe1ff */
[----:B------:R-:W-:Y:S02]  /*0870*/  USHF.L.U32 UR5, UR4, 0xb, URZ ;  /* 0x0000000b04057899 */ /* 0x000fe400080006ff */
[----:B------:R-:W-:Y:S01]  /*0880*/  USHF.L.U32 UR4, UR4, 0x1, URZ ;  /* 0x0000000104047899 */ /* 0x000fe200080006ff */
[----:B------:R-:W-:Y:S01]  /*0890*/  ELECT P0, URZ, PT ;  /* 0x0000000000ff782f */ /* 0x000fe20003800000 */
[----:B------:R-:W2:Y:S10]  /*08a0*/  FENCE.VIEW.ASYNC.S ;  /* 0x00000000000073c6 */ /* 0x000eb40000000000 */
[----:B--2---:R4:W2:Y:S01]  /*08b0*/  SYNCS.EXCH.64 URZ, [UR6+0x70], UR4 ;  /* 0x0000700406ff75b2 */ /* 0x0048a20008000100 */
[----:B------:R4:W3:Y:S02]  /*08c0*/  SYNCS.EXCH.64 URZ, [UR6+0x78], UR4 ;  /* 0x0000780406ff75b2 */ /* 0x0008e40008000100 */
[----:B----4-:R-:W-:Y:S01]  /*08d0*/  NOP ;  /* 0x0000000000007918 */ /* 0x010fe20000000000 */
.L_x_11:
[----:B------:R-:W4:Y:S01]  /*08e0*/  SHFL.IDX PT, R0, R80, RZ, 0x1f ;  /* 0x00001fff50007589 */ /* 0x000f2200000e0000 */
[----:B------:R-:W-:Y:S01]  /*08f0*/  NOP ;  /* 0x0000000000007918 */ /* 0x000fe20000000000 */
[----:B----4-:R-:W-:-:S13]  /*0900*/  ISETP.NE.AND P0, PT, R0, 0x4, PT ;  /* 0x000000040000780c */ /* 0x010fda0003f05270 */
[----:B------:R-:W-:Y:S05]  /*0910*/  @P0 BRA `(.L_x_12) ;  /* 0x0000000000480947 */ /* 0x000fea0003800000 */
[----:B--23--:R-:W-:Y:S01]  /*0920*/  UMOV UR4, 0x1e0 ;  /* 0x000001e000047882 */ /* 0x00cfe20000000000 */
[----:B------:R-:W-:Y:S01]  /*0930*/  UMOV UR6, 0x400 ;  /* 0x0000040000067882 */ /* 0x000fe20000000000 */
[----:B------:R-:W-:Y:S01]  /*0940*/  USEL UR4, UR4, 0x1a0, UP4 ;  /* 0x000001a004047887 */ /* 0x000fe2000a000000 */
        /* <DEDUP_REMOVED lines=10> */
[----:B--2---:R4:W2:Y:S08]  /*09f0*/  SYNCS.EXCH.64 URZ, [UR6+0x80], UR8 ;  /* 0x0000800806ff75b2 */ /* 0x0048b00008000100 */
[----:B------:R4:W3:Y:S01]  /*0a00*/  SYNCS.EXCH.64 URZ, [UR6+0x90], UR4 ;  /* 0x0000900406ff75b2 */ /* 0x0008e20008000100 */
[----:B------:R4:W1:Y:S01]  /*0a10*/  SYNCS.EXCH.64 URZ, [UR6+0x88], UR8 ;  /* 0x0000880806ff75b2 */ /* 0x0008620008000100 */
[----:B------:R4:W1:Y:S02]  /*0a20*/  SYNCS.EXCH.64 URZ, [UR6+0x98], UR4 ;  /* 0x0000980406ff75b2 */ /* 0x0008640008000100 */
[----:B----4-:R-:W-:Y:S01]  /*0a30*/  NOP ;  /* 0x0000000000007918 */ /* 0x010fe20000000000 */
.L_x_12:
[----:B------:R-:W4:Y:S01]  /*0a40*/  SHFL.IDX PT, R0, R80, RZ, 0x1f ;  /* 0x00001fff50007589 */ /* 0x000f2200000e0000 */
[----:B------:R-:W-:Y:S01]  /*0a50*/  NOP ;  /* 0x0000000000007918 */ /* 0x000fe20000000000 */
[----:B----4-:R-:W-:-:S13]  /*0a60*/  ISETP.NE.AND P0, PT, R0, 0x5, PT ;  /* 0x000000050000780c */ /* 0x010fda0003f05270 */
[----:B------:R-:W-:Y:S05]  /*0a70*/  @P0 BRA `(.L_x_13) ;  /* 0x00000000003c0947 */ /* 0x000fea0003800000 */
[----:B--23--:R-:W-:Y:S01]  /*0a80*/  UMOV UR4, 0x400 ;  /* 0x0000040000047882 */ /* 0x00cfe20000000000 */
        /* <DEDUP_REMOVED lines=12> */
[----:B------:R4:W3:Y:S02]  /*0b50*/  SYNCS.EXCH.64 URZ, [UR4+0xa8], UR8 ;  /* 0x0000a80804ff75b2 */ /* 0x0008e40008000100 */
[----:B----4-:R-:W-:Y:S01]  /*0b60*/  NOP ;  /* 0x0000000000007918 */ /* 0x010fe20000000000 */
.L_x_13:
[----:B------:R-:W4:Y:S01]  /*0b70*/  SHFL.IDX PT, R0, R80, RZ, 0x1f ;  /* 0x00001fff50007589 */ /* 0x000f2200000e0000 */
[----:B------:R-:W-:Y:S01]  /*0b80*/  ISETP.NE.OR P1, PT, RZ, UR18, !P2 ;  /* 0x00000012ff007c0c */ /* 0x000fe2000d725670 */
        /* <DEDUP_REMOVED lines=12> */
[----:B------:R4:W3:Y:S01]  /*0c50*/  SYNCS.EXCH.64 URZ, [UR4+0xc0], UR6 ;  /* 0x0000c00604ff75b2 */ /* 0x0008e20008000100 */
[----:B------:R4:W1:Y:S01]  /*0c60*/  SYNCS.EXCH.64 URZ, [UR4+0xb8], UR6 ;  /* 0x0000b80604ff75b2 */ /* 0x0008620008000100 */
[----:B------:R4:W1:Y:S02]  /*0c70*/  SYNCS.EXCH.64 URZ, [UR4+0xc8], UR6 ;  /* 0x0000c80604ff75b2 */ /* 0x0008640008000100 */
[----:B----4-:R-:W-:Y:S01]  /*0c80*/  NOP ;  /* 0x0000000000007918 */ /* 0x010fe20000000000 */
.L_x_14:
[----:B------:R-:W-:Y:S01]  /*0c90*/  VOTEU.ALL UP0, P1 ;  /* 0x0000000000ff7886 */ /* 0x000fe20000800000 */
[----:B--23--:R-:W-:Y:S01]  /*0ca0*/  UMOV UR4, 0x100 ;  /* 0x0000010000047882 */ /* 0x00cfe20000000000 */
[----:B------:R-:W2:Y:S01]  /*0cb0*/  LDCU UR7, c[0x0][0x36c] ;  /* 0x00006d80ff0777ac */ /* 0x000ea20008000800 */
[----:B------:R-:W-:Y:S01]  /*0cc0*/  NOP ;  /* 0x0000000000007918 */ /* 0x000fe20000000000 */
[----:B-1----:R-:W-:Y:S01]  /*0cd0*/  LOP3.LUT R3, R95, 0x1f, RZ, 0xc0, !PT ;  /* 0x0000001f5f037812 */ /* 0x002fe200078ec0ff */
[----:B------:R-:W-:Y:S01]  /*0ce0*/  @!UP0 UMOV UR6, 0x400 ;  /* 0x0000040000068882 */ /* 0x000fe20000000000 */
[----:B------:R-:W-:-:S04]  /*0cf0*/  @!UP0 UIADD3 UR4, UPT, UPT, -UR4, 0x100000, URZ ;  /* 0x0010000004048890 */ /* 0x000fc8000fffe1ff */
[----:B------:R-:W-:Y:S02]  /*0d00*/  @!UP0 USHF.L.U32 UR5, UR4, 0xb, URZ ;  /* 0x0000000b04058899 */ /* 0x000fe400080006ff */
[----:B------:R-:W-:Y:S02]  /*0d10*/  @!UP0 USHF.L.U32 UR4, UR4, 0x1, URZ ;  /* 0x0000000104048899 */ /* 0x000fe400080006ff */
[----:B------:R-:W-:Y:S01]  /*0d20*/  @!UP0 ULEA UR6, UR54, UR6, 0x18 ;  /* 0x0000000636068291 */ /* 0x000fe2000f8ec0ff */
[----:B------:R-:W-:Y:S01]  /*0d30*/  VOTEU.ALL UP0, P1 ;  /* 0x0000000000ff7886 */ /* 0x000fe20000800000 */
[----:B------:R-:W-:Y:S02]  /*0d40*/  UISETP.NE.AND UP5, UPT, UR18, URZ, UPT ;  /* 0x000000ff1200728c */ /* 0x000fe4000bfa5270 */
[----:B--2---:R-:W-:Y:S01]  /*0d50*/  UISETP.EQ.U32.AND UP6, UPT, UR7, 0x1, UPT ;  /* 0x000000010700788c */ /* 0x004fe2000bfc2070 */
[----:B------:R-:W1:Y:S07]  /*0d60*/  FENCE.VIEW.ASYNC.S ;  /* 0x00000000000073c6 */ /* 0x000e6e0000000000 */
[----:B-1----:R1:W2:Y:S01]  /*0d70*/  @!UP0 SYNCS.EXCH.64 URZ, [UR6+0xd0], UR4 ;  /* 0x0000d00406ff85b2 */ /* 0x0022a20008000100 */
[----:B------:R-:W-:Y:S05]  /*0d80*/  BRA.U !UP6, `(.L_x_15) ;  /* 0x000000010e087547 */ /* 0x000fea000b800000 */
[----:B--2---:R-:W-:Y:S01]  /*0d90*/  UCGABAR_ARV ;  /* 0x00000000000079c7 */ /* 0x004fe20008000000 */
[----:B------:R-:W-:Y:S05]  /*0da0*/  BRA `(.L_x_16) ;  /* 0x0000000000047947 */ /* 0x000fea0003800000 */
.L_x_15:
[----:B--2---:R-:W-:Y:S01]  /*0db0*/  NOP ;  /* 0x0000000000007918 */ /* 0x004fe20000000000 */
.L_x_16:
[----:B------:R-:W2:Y:S01]  /*0dc0*/  S2UR UR26, SR_CTAID.X ;  /* 0x00000000001a79c3 */ /* 0x000ea20000002500 */
[----:B------:R-:W-:-:S05]  /*0dd0*/  CS2R.32 R86, SR_CgaSize ;  /* 0x0000000000567805 */ /* 0x000fca0000008a00 */
[----:B------:R-:W-:-:S05]  /*0de0*/  IMAD R86, R86, -0xa0, RZ ;  /* 0xffffff6056567824 */ /* 0x000fca00078e02ff */
[----:B-1----:R-:W-:-:S14]  /*0df0*/  R2UR UR5, R86 ;  /* 0x00000000560572ca */ /* 0x002fdc00000e0000 */
[----:B------:R-:W1:Y:S01]  /*0e00*/  LDCU UR5, c[0x0][UR5+0x2b0] ;  /* 0x00005600050577ac */ /* 0x000e620008000800 */
[----:B------:R-:W-:-:S05]  /*0e10*/  CS2R.32 R86, SR_CgaSize ;  /* 0x0000000000567805 */ /* 0x000fca0000008a00 */
[----:B------:R-:W-:-:S05]  /*0e20*/  IMAD R86, R86, -0xa0, RZ ;  /* 0xffffff6056567824 */ /* 0x000fca00078e02ff */
[----:B------:R-:W-:-:S14]  /*0e30*/  R2UR UR4, R86 ;  /* 0x00000000560472ca */ /* 0x000fdc00000e0000 */
[----:B------:R-:W3:Y:S01]  /*0e40*/  LDCU UR4, c[0x0][UR4+0x2b4] ;  /* 0x00005680040477ac */ /* 0x000ee20008000800 */
[----:B------:R-:W4:Y:S01]  /*0e50*/  S2UR UR7, SR_CTAID.Y ;  /* 0x00000000000779c3 */ /* 0x000f220000002600 */
[----:B------:R-:W-:-:S05]  /*0e60*/  CS2R.32 R86, SR_CgaSize ;  /* 0x0000000000567805 */ /* 0x000fca0000008a00 */
[----:B------:R-:W-:-:S05]  /*0e70*/  IMAD R86, R86, -0xa0, RZ ;  /* 0xffffff6056567824 */ /* 0x000fca00078e02ff */
[----:B------:R-:W-:-:S14]  /*0e80*/  R2UR UR8, R86 ;  /* 0x00000000560872ca */ /* 0x000fdc00000e0000 */
[----:B------:R-:W3:Y:S01]  /*0e90*/  LDCU UR8, c[0x0][UR8+0x2a0] ;  /* 0x00005400080877ac */ /* 0x000ee20008000800 */
[----:B------:R-:W-:-:S05]  /*0ea0*/  CS2R.32 R86, SR_CgaSize ;  /* 0x0000000000567805 */ /* 0x000fca0000008a00 */
[----:B------:R-:W-:-:S05]  /*0eb0*/  IMAD R86, R86, -0xa0, RZ ;  /* 0xffffff6056567824 */ /* 0x000fca00078e02ff */
[----:B------:R-:W-:-:S14]  /*0ec0*/  R2UR UR9, R86 ;  /* 0x00000000560972ca */ /* 0x000fdc00000e0000 */
[----:B------:R-:W3:Y:S01]  /*0ed0*/  LDCU UR9, c[0x0][UR9+0x2a4] ;  /* 0x00005480090977ac */ /* 0x000ee20008000800 */
[----:B------:R-:W3:Y:S01]  /*0ee0*/  S2UR UR36, SR_CTAID.Z ;  /* 0x00000000002479c3 */ /* 0x000ee20000002700 */
[----:B------:R-:W3:Y:S01]  /*0ef0*/  LDCU UR19, c[0x0][0xd24] ;  /* 0x0001a480ff1377ac */ /* 0x000ee20008000800 */
[----:B------:R-:W3:Y:S01]  /*0f00*/  LDCU UR45, c[0x0][0xd24] ;  /* 0x0001a480ff2d77ac */ /* 0x000ee20008000800 */
[----:B--2---:R-:W-:Y:S01]  /*0f10*/  I2FP.F32.U32 R2, UR26 ;  /* 0x0000001a00027c45 */ /* 0x004fe20008201000 */
[----:B------:R-:W2:Y:S04]  /*0f20*/  LDCU UR23, c[0x0][0xd30] ;  /* 0x0001a600ff1777ac */ /* 0x000ea80008000800 */
[----:B-1----:R-:W-:Y:S01]  /*0f30*/  FMUL R2, R2, UR5 ;  /* 0x0000000502027c20 */ /* 0x002fe20008400000 */
[----:B------:R-:W-:Y:S01]  /*0f40*/  ULOP3.LUT UR47, UR26, 0x1, URZ, 0xc0, !UPT ;  /* 0x000000011a2f7892 */ /* 0x000fe2000f8ec0ff */
[----:B----4-:R-:W-:Y:S01]  /*0f50*/  I2FP.F32.U32 R0, UR7 ;  /* 0x0000000700007c45 */ /* 0x010fe20008201000 */
[----:B------:R-:W-:-:S03]  /*0f60*/  UMOV UR27, UR7 ;  /* 0x00000007001b7c82 */ /* 0x000fc60008000000 */
[----:B------:R-:W1:Y:S01]  /*0f70*/  F2I.U32.TRUNC.NTZ R2, R2 ;  /* 0x0000000200027305 */ /* 0x000e62000020f000 */
[----:B---3--:R-:W-:Y:S01]  /*0f80*/  UISETP.GE.AND UP1, UPT, UR19, 0x1, UPT ;  /* 0x000000011300788c */ /* 0x008fe2000bf26270 */
[----:B------:R-:W-:-:S06]  /*0f90*/  FMUL R0, R0, UR4 ;  /* 0x0000000400007c20 */ /* 0x000fcc0008400000 */
[----:B------:R-:W3:Y:S01]  /*0fa0*/  F2I.U32.TRUNC.NTZ R0, R0 ;  /* 0x0000000000007305 */ /* 0x000ee2000020f000 */
[----:B-1----:R-:W-:Y:S02]  /*0fb0*/  R2UR UR4, R2 ;  /* 0x00000000020472ca */ /* 0x002fe400000e0000 */
[----:B------:R-:W-:Y:S02]  /*0fc0*/  PRMT R2, RZ, 0x7610, R2 ;  /* 0x00007610ff027816 */ /* 0x000fe40000000002 */
[----:B---3--:R-:W-:Y:S02]  /*0fd0*/  R2UR UR6, R0 ;  /* 0x00000000000672ca */ /* 0x008fe400000e0000 */
[----:B------:R-:W-:-:S07]  /*0fe0*/  PRMT R0, RZ, 0x7610, R0 ;  /* 0x00007610ff007816 */ /* 0x000fce0000000000 */
[----:B------:R-:W-:-:S04]  /*0ff0*/  UIADD3 UR5, UPT, UPT, -UR4, URZ, URZ ;  /* 0x000000ff04057290 */ /* 0x000fc8000fffe1ff */
[----:B------:R-:W-:Y:S02]  /*1000*/  UIMAD UR5, UR8, UR5, UR26 ;  /* 0x00000005080572a4 */ /* 0x000fe4000f8e021a */
[----:B------:R-:W-:-:S04]  /*1010*/  UIADD3 UR4, UPT, UPT, -UR6, URZ, URZ ;  /* 0x000000ff06047290 */ /* 0x000fc8000fffe1ff */
[----:B------:R-:W-:Y:S01]  /*1020*/  IMAD.U32 R86, RZ, RZ, UR5 ;  /* 0x00000005ff567e24 */ /* 0x000fe2000f8e00ff */
[----:B------:R-:W-:-:S06]  /*1030*/  UIMAD UR4, UR9, UR4, UR7 ;  /* 0x00000004090472a4 */ /* 0x000fcc000f8e0207 */
[----:B------:R-:W-:Y:S01]  /*1040*/  IMAD.U32 R85, RZ, RZ, UR4 ;  /* 0x00000004ff557e24 */ /* 0x000fe2000f8e00ff */
[----:B--2---:R-:W-:Y:S06]  /*1050*/  BRA.U UP5, `(.L_x_17) ;  /* 0x0000000105307547 */ /* 0x004fec000b800000 */
[----:B------:R-:W-:Y:S01]  /*1060*/  R2UR UR5, R85 ;  /* 0x00000000550572ca */ /* 0x000fe200000e0000 */
[----:B------:R-:W-:Y:S01]  /*1070*/  UMOV UR7, 0x3 ;  /* 0x0000000300077882 */ /* 0x000fe20000000000 */
[----:B------:R-:W-:-:S11]  /*1080*/  R2UR UR4, R86 ;  /* 0x00000000560472ca */ /* 0x000fd600000e0000 */
[----:B------:R-:W-:-:S04]  /*1090*/  UISETP.NE.AND UP0, UPT, UR5, URZ, UPT ;  /* 0x000000ff0500728c */ /* 0x000fc8000bf05270 */
[----:B------:R-:W-:Y:S02]  /*10a0*/  UISETP.LT.U32.OR UP0, UPT, UR4, 0x2, !UP0 ;  /* 0x000000020400788c */ /* 0x000fe4000c701470 */
[----:B------:R-:W-:Y:S02]  /*10b0*/  ULOP3.LUT UR4, UR4, 0xfffffffe, URZ, 0xc0, !UPT ;  /* 0xfffffffe04047892 */ /* 0x000fe4000f8ec0ff */
[----:B------:R-:W-:Y:S02]  /*10c0*/  USEL UR6, URZ, 0x1, !UP0 ;  /* 0x00000001ff067887 */ /* 0x000fe4000c000000 */
[----:B------:R-:W-:Y:S02]  /*10d0*/  USEL UR5, URZ, 0x2, !UP0 ;  /* 0x00000002ff057887 */ /* 0x000fe4000c000000 */
[----:B------:R-:W-:Y:S02]  /*10e0*/  USHF.L.U32 UR4, UR7, UR4, URZ ;  /* 0x0000000407047299 */ /* 0x000fe400080006ff */
[----:B------:R-:W-:-:S04]  /*10f0*/  UIADD3 UR5, UPT, UPT, UR6, UR5, URZ ;  /* 0x0000000506057290 */ /* 0x000fc8000fffe0ff */
[----:B------:R-:W-:Y:S02]  /*1100*/  IMAD.U32 R0, RZ, RZ, UR4 ;  /* 0x00000004ff007e24 */ /* 0x000fe4000f8e00ff */
[----:B------:R-:W-:Y:S02]  /*1110*/  IMAD.U32 R2, RZ, RZ, UR5 ;  /* 0x00000005ff027e24 */ /* 0x000fe4000f8e00ff */
.L_x_17:
[----:B------:R-:W-:Y:S05]  /*1120*/  BRA.U !UP1, `(.L_x_18) ;  /* 0x0000000109d07547 */ /* 0x000fea000b800000 */
[----:B------:R-:W1:Y:S01]  /*1130*/  LDCU.128 UR12, c[0x0][0xd10] ;  /* 0x0001a200ff0c77ac */ /* 0x000e620008000c00 */
[----:B------:R-:W2:Y:S01]  /*1140*/  LDCU UR6, c[0x0][0x370] ;  /* 0x00006e00ff0677ac */ /* 0x000ea20008000800 */
[----:B------:R-:W3:Y:S01]  /*1150*/  LDCU UR7, c[0x0][0x374] ;  /* 0x00006e80ff0777ac */ /* 0x000ee20008000800 */
[----:B------:R-:W4:Y:S01]  /*1160*/  LDCU UR21, c[0x0][0xd0c] ;  /* 0x0001a180ff1577ac */ /* 0x000f220008000800 */
[----:B------:R-:W4:Y:S01]  /*1170*/  LDCU UR22, c[0x0][0xd20] ;  /* 0x0001a400ff1677ac */ /* 0x000f220008000800 */
[----:B------:R-:W4:Y:S01]  /*1180*/  LDCU.64 UR8, c[0x0][0xd28] ;  /* 0x0001a500ff0877ac */ /* 0x000f220008000a00 */
[----:B-1----:R-:W-:Y:S02]  /*1190*/  UISETP.NE.AND UP3, UPT, UR14, 0x1, UPT ;  /* 0x000000010e00788c */ /* 0x002fe4000bf65270 */
[----:B---3--:R-:W-:Y:S02]  /*11a0*/  UIMAD.WIDE.U32 UR10, UR7, UR15, URZ ;  /* 0x0000000f070a72a5 */ /* 0x008fe4000f8e00ff */
[----:B--2---:R-:W-:-:S02]  /*11b0*/  UIMAD.WIDE.U32 UR16, UR6, UR12, URZ ;  /* 0x0000000c061072a5 */ /* 0x004fc4000f8e00ff */
[----:B----4-:R-:W-:Y:S02]  /*11c0*/  UISETP.NE.AND UP0, UPT, UR21, 0x1, UPT ;  /* 0x000000011500788c */ /* 0x010fe4000bf05270 */
[----:B------:R-:W-:Y:S01]  /*11d0*/  UIMAD.WIDE.U32 UR4, UR26, UR12, URZ ;  /* 0x0000000c1a0472a5 */ /* 0x000fe2000f8e00ff */
[----:B------:R-:W-:Y:S02]  /*11e0*/  UMOV UR10, UR11 ;  /* 0x0000000b000a7c82 */ /* 0x000fe40008000000 */
[----:B------:R-:W-:Y:S01]  /*11f0*/  UMOV UR16, UR17 ;  /* 0x0000001100107c82 */ /* 0x000fe20008000000 */
[----:B------:R-:W-:Y:S02]  /*1200*/  @UP3 USHF.R.U32.HI UR7, URZ, UR22, UR10 ;  /* 0x00000016ff073299 */ /* 0x000fe4000801160a */
[----:B------:R-:W-:Y:S02]  /*1210*/  UISETP.NE.AND UP1, UPT, UR19, 0x1, UPT ;  /* 0x000000011300788c */ /* 0x000fe4000bf25270 */
[----:B------:R-:W-:-:S02]  /*1220*/  USHF.R.U32.HI UR5, URZ, UR13, UR5 ;  /* 0x0000000dff057299 */ /* 0x000fc40008011605 */
[----:B------:R-:W-:Y:S02]  /*1230*/  @UP0 USHF.R.U32.HI UR6, URZ, UR13, UR16 ;  /* 0x0000000dff060299 */ /* 0x000fe40008011610 */
[----:B------:R-:W-:Y:S02]  /*1240*/  UIMAD.WIDE.U32 UR12, UR27, UR15, URZ ;  /* 0x0000000f1b0c72a5 */ /* 0x000fe4000f8e00ff */
[----:B------:R-:W-:Y:S02]  /*1250*/  UIMAD.WIDE.U32 UR10, UR7, UR8, URZ ;  /* 0x00000008070a72a5 */ /* 0x000fe4000f8e00ff */
[----:B------:R-:W-:Y:S02]  /*1260*/  UIMAD.WIDE.U32 UR16, UR6, UR8, URZ ;  /* 0x00000008061072a5 */ /* 0x000fe4000f8e00ff */
[----:B------:R-:W-:Y:S01]  /*1270*/  USEL UR5, UR26, UR5, !UP0 ;  /* 0x000000051a057287 */ /* 0x000fe2000c000000 */
[----:B------:R-:W-:Y:S02]  /*1280*/  UMOV UR4, UR13 ;  /* 0x0000000d00047c82 */ /* 0x000fe40008000000 */
[----:B------:R-:W-:Y:S01]  /*1290*/  UMOV UR10, UR11 ;  /* 0x0000000b000a7c82 */ /* 0x000fe20008000000 */
[----:B------:R-:W-:-:S02]  /*12a0*/  USHF.R.U32.HI UR4, URZ, UR22, UR4 ;  /* 0x00000016ff047299 */ /* 0x000fc40008011604 */
[----:B------:R-:W-:Y:S01]  /*12b0*/  @UP1 USHF.R.U32.HI UR7, URZ, UR9, UR10 ;  /* 0x00000009ff071299 */ /* 0x000fe2000801160a */
[----:B------:R-:W-:Y:S01]  /*12c0*/  UMOV UR16, UR17 ;  /* 0x0000001100107c82 */ /* 0x000fe20008000000 */
[----:B------:R-:W-:Y:S02]  /*12d0*/  USEL UR4, UR27, UR4, !UP3 ;  /* 0x000000041b047287 */ /* 0x000fe4000d800000 */
[----:B------:R-:W-:Y:S02]  /*12e0*/  @UP1 USHF.R.U32.HI UR6, URZ, UR9, UR16 ;  /* 0x00000009ff061299 */ /* 0x000fe40008011610 */
[----:B------:R-:W-:Y:S02]  /*12f0*/  UIMAD UR7, UR7, UR19, URZ ;  /* 0x00000013070772a4 */ /* 0x000fe4000f8e02ff */
[----:B------:R-:W-:Y:S02]  /*1300*/  UIMAD UR12, UR6, UR19, URZ ;  /* 0x00000013060c72a4 */ /* 0x000fe4000f8e02ff */
[----:B------:R-:W-:-:S02]  /*1310*/  UISETP.GE.AND UP0, UPT, UR4, UR7, UPT ;  /* 0x000000070400728c */ /* 0x000fc4000bf06270 */
[----:B------:R-:W-:Y:S02]  /*1320*/  UIMAD.WIDE.U32 UR10, UR4, UR8, URZ ;  /* 0x00000008040a72a5 */ /* 0x000fe4000f8e00ff */
[----:B------:R-:W-:Y:S02]  /*1330*/  UISETP.GE.OR UP0, UPT, UR5, UR12, UP0 ;  /* 0x0000000c0500728c */ /* 0x000fe40008706670 */
[----:B------:R-:W-:Y:S02]  /*1340*/  UIMAD.WIDE.U32 UR12, UR5, UR8, URZ ;  /* 0x00000008050c72a5 */ /* 0x000fe4000f8e00ff */
[----:B------:R-:W-:Y:S01]  /*1350*/  UIADD3 UR10, UPT, UPT, -UR4, URZ, URZ ;  /* 0x000000ff040a7290 */ /* 0x000fe2000fffe1ff */
[----:B------:R-:W-:Y:S01]  /*1360*/  UMOV UR8, UR11 ;  /* 0x0000000b00087c82 */ /* 0x000fe20008000000 */
[----:B------:R-:W-:Y:S02]  /*1370*/  UIADD3 UR11, UPT, UPT, -UR5, URZ, URZ ;  /* 0x000000ff050b7290 */ /* 0x000fe4000fffe1ff */
[----:B------:R-:W-:-:S03]  /*1380*/  USHF.R.U32.HI UR8, URZ, UR9, UR8 ;  /* 0x00000009ff087299 */ /* 0x000fc60008011608 */
[----:B------:R-:W-:Y:S01]  /*1390*/  @!UP0 UMOV UR7, UR13 ;  /* 0x0000000d00078c82 */ /* 0x000fe20008000000 */
[----:B------:R-:W-:Y:S02]  /*13a0*/  UIMAD UR27, UR14, UR10, UR27 ;  /* 0x0000000a0e1b72a4 */ /* 0x000fe4000f8e021b */
[----:B------:R-:W-:Y:S02]  /*13b0*/  USEL UR8, UR4, UR8, !UP1 ;  /* 0x0000000804087287 */ /* 0x000fe4000c800000 */
[----:B------:R-:W-:Y:S02]  /*13c0*/  @!UP0 USHF.R.U32.HI UR7, URZ, UR9, UR7 ;  /* 0x00000009ff078299 */ /* 0x000fe40008011607 */
[----:B------:R-:W-:Y:S02]  /*13d0*/  UIADD3 UR9, UPT, UPT, -UR8, URZ, URZ ;  /* 0x000000ff08097290 */ /* 0x000fe4000fffe1ff */
[----:B------:R-:W-:Y:S02]  /*13e0*/  @!UP0 USEL UR7, UR5, UR7, !UP1 ;  /* 0x0000000705078287 */ /* 0x000fe4000c800000 */
[----:B------:R-:W-:-:S02]  /*13f0*/  UIMAD UR9, UR19, UR9, UR4 ;  /* 0x00000009130972a4 */ /* 0x000fc4000f8e0204 */
[----:B------:R-:W-:Y:S02]  /*1400*/  @!UP0 UIADD3 UR8, UPT, UPT, UR8, -UR7, URZ ;  /* 0x8000000708088290 */ /* 0x000fe4000fffe0ff */
[----:B------:R-:W-:Y:S02]  /*1410*/  @!UP0 UIMAD UR6, UR9, UR6, UR7 ;  /* 0x00000006090682a4 */ /* 0x000fe4000f8e0207 */
[----:B------:R-:W-:Y:S02]  /*1420*/  @!UP0 UIMAD UR4, UR8, UR19, UR5 ;  /* 0x00000013080482a4 */ /* 0x000fe4000f8e0205 */
[----:B------:R-:W-:Y:S02]  /*1430*/  UIMAD UR26, UR21, UR11, UR26 ;  /* 0x0000000b151a72a4 */ /* 0x000fe4000f8e021a */
[----:B------:R-:W-:Y:S01]  /*1440*/  UIMAD UR27, UR4, UR14, UR27 ;  /* 0x0000000e041b72a4 */ /* 0x000fe2000f8e021b */
[----:B------:R-:W-:Y:S02]  /*1450*/  @!UP0 UMOV UR5, UR6 ;  /* 0x0000000600058c82 */ /* 0x000fe40008000000 */
[----:B------:R-:W-:-:S12]  /*1460*/  UIMAD UR26, UR5, UR21, UR26 ;  /* 0x00000015051a72a4 */ /* 0x000fd8000f8e021a */
.L_x_18:
[----:B------:R-:W-:Y:S02]  /*1470*/  UISETP.NE.AND UP1, UPT, UR23, 0x1, UPT ;  /* 0x000000011700788c */ /* 0x000fe4000bf25270 */
[----:B------:R-:W-:-:S07]  /*1480*/  UISETP.NE.AND UP0, UPT, UR18, 0x2, UPT ;  /* 0x000000021200788c */ /* 0x000fce000bf05270 */
[----:B------:R-:W-:Y:S05]  /*1490*/  BRA.U UP1, `(.L_x_19) ;  /* 0x0000000101407547 */ /* 0x000fea000b800000 */
[----:B------:R-:W1:Y:S01]  /*14a0*/  LDCU.128 UR8, c[0x0][0xd10] ;  /* 0x0001a200ff0877ac */ /* 0x000e620008000c00 */
[----:B------:R-:W2:Y:S01]  /*14b0*/  LDCU UR12, c[0x0][0xd0c] ;  /* 0x0001a180ff0c77ac */ /* 0x000ea20008000800 */
[----:B------:R-:W3:Y:S01]  /*14c0*/  LDCU UR13, c[0x0][0xd20] ;  /* 0x0001a400ff0d77ac */ /* 0x000ee20008000800 */
[----:B-1----:R-:W-:Y:S02]  /*14d0*/  UIMAD.WIDE.U32 UR4, UR26, UR8, URZ ;  /* 0x000000081a0472a5 */ /* 0x002fe4000f8e00ff */
[----:B------:R-:W-:Y:S02]  /*14e0*/  UIMAD.WIDE.U32 UR6, UR27, UR11, URZ ;  /* 0x0000000b1b0672a5 */ /* 0x000fe4000f8e00ff */
[----:B--2---:R-:W-:Y:S02]  /*14f0*/  UISETP.NE.AND UP1, UPT, UR12, 0x1, UPT ;  /* 0x000000010c00788c */ /* 0x004fe4000bf25270 */
[----:B------:R-:W-:-:S03]  /*1500*/  USHF.R.U32.HI UR5, URZ, UR9, UR5 ;  /* 0x00000009ff057299 */ /* 0x000fc60008011605 */
[----:B------:R-:W-:Y:S01]  /*1510*/  UMOV UR4, UR7 ;  /* 0x0000000700047c82 */ /* 0x000fe20008000000 */
[----:B------:R-:W-:Y:S02]  /*1520*/  USEL UR5, UR26, UR5, !UP1 ;  /* 0x000000051a057287 */ /* 0x000fe4000c800000 */
[----:B------:R-:W-:Y:S02]  /*1530*/  UISETP.NE.AND UP1, UPT, UR10, 0x1, UPT ;  /* 0x000000010a00788c */ /* 0x000fe4000bf25270 */
[----:B---3--:R-:W-:-:S04]  /*1540*/  USHF.R.U32.HI UR4, URZ, UR13, UR4 ;  /* 0x0000000dff047299 */ /* 0x008fc80008011604 */
[----:B------:R-:W-:-:S04]  /*1550*/  USEL UR4, UR27, UR4, !UP1 ;  /* 0x000000041b047287 */ /* 0x000fc8000c800000 */
[----:B------:R-:W-:Y:S02]  /*1560*/  UIADD3 UR6, UPT, UPT, UR5, -UR4, URZ ;  /* 0x8000000405067290 */ /* 0x000fe4000fffe0ff */
[----:B------:R-:W-:Y:S02]  /*1570*/  UIADD3 UR4, UPT, UPT, -UR5, UR4, URZ ;  /* 0x0000000405047290 */ /* 0x000fe4000fffe1ff */
[----:B------:R-:W-:Y:S02]  /*1580*/  UIMAD UR27, UR6, UR10, UR27 ;  /* 0x0000000a061b72a4 */ /* 0x000fe4000f8e021b */
[----:B------:R-:W-:-:S12]  /*1590*/  UIMAD UR26, UR4, UR12, UR26 ;  /* 0x0000000c041a72a4 */ /* 0x000fd8000f8e021a */
.L_x_19:
[----:B------:R-:W-:Y:S05]  /*15a0*/  BRA.U !UP6, `(.L_x_20) ;  /* 0x000000010e0c7547 */ /* 0x000fea000b800000 */
[----:B------:R-:W-:Y:S01]  /*15b0*/  UCGABAR_WAIT ;  /* 0x0000000000007dc7 */ /* 0x000fe20008000000 */
[----:B------:R-:W-:Y:S01]  /*15c0*/  CCTL.IVALL ;  /* 0x00000000ff00798f */ /* 0x000fe20002000000 */
[----:B------:R-:W-:Y:S05]  /*15d0*/  BRA `(.L_x_21) ;  /* 0x0000000000047947 */ /* 0x000fea0003800000 */
.L_x_20:
[----:B------:R-:W-:Y:S06]  /*15e0*/  BAR.SYNC.DEFER_BLOCKING 0x0 ;  /* 0x0000000000007b1d */ /* 0x000fec0000010000 */
.L_x_21:
[----:B------:R-:W1:Y:S02]  /*15f0*/  LDCU UR5, c[0x0][0x38c] ;  /* 0x00007180ff0577ac */ /* 0x000e640008000800 */
[----:B-1----:R-:W-:-:S04]  /*1600*/  UIADD3 UR5, UPT, UPT, UR5, 0x7f, URZ ;  /* 0x0000007f05057890 */ /* 0x002fc8000fffe0ff */
[----:B------:R-:W-:-:S04]  /*1610*/  USHF.R.S32.HI UR4, URZ, 0x1f, UR5 ;  /* 0x0000001fff047899 */ /* 0x000fc80008011405 */
[----:B------:R-:W-:-:S04]  /*1620*/  ULEA.HI UR4, UR4, UR5, URZ, 0x7 ;  /* 0x0000000504047291 */ /* 0x000fc8000f8f38ff */
[----:B------:R-:W-:Y:S01]  /*1630*/  USHF.R.S32.HI UR46, URZ, 0x7, UR4 ;  /* 0x00000007ff2e7899 */ /* 0x000fe20008011404 */
[----:B------:R-:W-:Y:S11]  /*1640*/  BRA.U UP0, `(.L_x_22) ;  /* 0x0000000d00bc7547 */ /* 0x000ff6000b800000 */
[----:B------:R-:W1:Y:S01]  /*1650*/  S2UR UR50, SR_CgaCtaId ;  /* 0x00000000003279c3 */ /* 0x000e620000008800 */
[----:B------:R-:W-:Y:S01]  /*1660*/  UISETP.NE.OR UP1, UPT, UR20, URZ, !UPT ;  /* 0x000000ff1400728c */ /* 0x000fe2000ff25670 */
[----:B------:R-:W-:Y:S01]  /*1670*/  PLOP3.LUT P1, PT, PT, PT, UP4, 0x80, 0x8 ;  /* 0x000000000008781c */ /* 0x000fe20003f2f048 */
[----:B------:R-:W-:Y:S01]  /*1680*/  UISETP.LT.AND UP0, UPT, UR46, 0x1, UPT ;  /* 0x000000012e00788c */ /* 0x000fe2000bf01270 */
[----:B------:R-:W-:Y:S01]  /*1690*/  IMAD.MOV.U32 R12, RZ, RZ, 0x1 ;  /* 0x00000001ff0c7424 */ /* 0x000fe200078e00ff */
[----:B------:R-:W-:Y:S02]  /*16a0*/  CS2R R10, SRZ ;  /* 0x00000000000a7805 */ /* 0x000fe4000001ff00 */
[----:B------:R-:W-:Y:S01]  /*16b0*/  PLOP3.LUT P1, PT, P1, PT, PT, 0x8, 0x80 ;  /* 0x000000000080781c */ /* 0x000fe20000f2e170 */
[----:B------:R-:W-:Y:S01]  /*16c0*/  IMAD.MOV.U32 R9, RZ, RZ, RZ ;  /* 0x000000ffff097224 */ /* 0x000fe200078e00ff */
[----:B------:R-:W-:Y:S01]  /*16d0*/  PLOP3.LUT P2, PT, P2, PT, UP1, 0xae, 0xea ;  /* 0x0000000000ea781c */ /* 0x000fe2000174f51e */
[----:B------:R-:W-:Y:S01]  /*16e0*/  IMAD.MOV.U32 R8, RZ, RZ, 0x1 ;  /* 0x00000001ff087424 */ /* 0x000fe200078e00ff */
[----:B------:R-:W2:Y:S01]  /*16f0*/  LDCU UR43, c[0x0][0x370] ;  /* 0x00006e00ff2b77ac */ /* 0x000ea20008000800 */
[----:B------:R-:W-:-:S02]  /*1700*/  USEL UR21, UR46, 0x1, !UP0 ;  /* 0x000000012e157887 */ /* 0x000fc4000c000000 */
[----:B------:R-:W-:Y:S01]  /*1710*/  USHF.L.U32 UR44, UR47, 0x7, URZ ;  /* 0x000000072f2c7899 */ /* 0x000fe200080006ff */
[----:B------:R-:W3:Y:S01]  /*1720*/  LDCU.64 UR48, c[0x0][0x348] ;  /* 0x00006900ff3077ac */ /* 0x000ee20008000a00 */
[----:B------:R-:W4:Y:S01]  /*1730*/  LDCU UR42, c[0x0][0x374] ;  /* 0x00006e80ff2a77ac */ /* 0x000f220008000800 */
[----:B------:R-:W-:Y:S02]  /*1740*/  UISETP.GE.AND UP4, UPT, UR45, 0x1, UPT ;  /* 0x000000012d00788c */ /* 0x000fe4000bf86270 */
[----:B------:R-:W-:Y:S01]  /*1750*/  UISETP.NE.AND UP3, UPT, UR45, 0x1, UPT ;  /* 0x000000012d00788c */ /* 0x000fe2000bf65270 */
[----:B------:R-:W-:Y:S01]  /*1760*/  UMOV UR14, URZ ;  /* 0x000000ff000e7c82 */ /* 0x000fe20008000000 */
[----:B------:R-:W-:-:S09]  /*1770*/  UMOV UR46, 0x400 ;  /* 0x00000400002e7882 */ /* 0x000fd20000000000 */
.L_x_32:
[----:B------:R-:W-:-:S03]  /*1780*/  UISETP.NE.AND UP0, UPT, UR54, URZ, UPT ;  /* 0x000000ff3600728c */ /* 0x000fc6000bf05270 */
[----:B-1----:R-:W-:Y:S02]  /*1790*/  UMOV UR54, UR50 ;  /* 0x0000003200367c82 */ /* 0x002fe40008000000 */
[----:B------:R-:W-:-:S04]  /*17a0*/  ULEA UR6, UR54, UR46, 0x18 ;  /* 0x0000002e36067291 */ /* 0x000fc8000f8ec0ff */
[----:B------:R-:W-:Y:S08]  /*17b0*/  BRA.U UP0, `(.L_x_23) ;  /* 0x0000000100347547 */ /* 0x000ff0000b800000 */
[----:B------:R-:W1:Y:S01]  /*17c0*/  S2R R0, SR_CgaCtaId ;  /* 0x0000000000007919 */ /* 0x000e620000008800 */
[----:B------:R-:W-:Y:S02]  /*17d0*/  MOV R3, 0x400 ;  /* 0x0000040000037802 */ /* 0x000fe40000000f00 */
[----:B------:R-:W-:Y:S02]  /*17e0*/  SHF.L.U32 R2, R8, 0x1f, RZ ;  /* 0x0000001f08027819 */ /* 0x000fe400000006ff */
[----:B-1----:R-:W-:-:S05]  /*17f0*/  LEA R0, R0, R3, 0x18 ;  /* 0x0000000300007211 */ /* 0x002fca00078ec0ff */
[----:B------:R-:W-:-:S04]  /*1800*/  IMAD R3, R9, 0x8, R0 ;  /* 0x0000000809037824 */ /* 0x000fc800078e0200 */
[----:B------:R-:W1:Y:S02]  /*1810*/  SYNCS.PHASECHK.TRANS64.TRYWAIT P0, [R3+URZ+0xc0], R2 ;  /* 0x0000c002030075a7 */ /* 0x000e6400080011ff */
[----:B-1----:R-:W-:Y:S05]  /*1820*/  @!P0 BRA `(.L_x_24) ;  /* 0x000000cc00748947 */ /* 0x002fea0003800000 */
.L_x_169:
[----:B------:R-:W-:Y:S01]  /*1830*/  VIADD R9, R9, 0x1 ;  /* 0x0000000109097836 */ /* 0x000fe20000000000 */
[----:B------:R1:W-:Y:S04]  /*1840*/  SYNCS.ARRIVE.TRANS64.A1T0 RZ, [R3+URZ+0xb0], RZ ;  /* 0x0000b0ff03ff79a7 */ /* 0x0003e800081000ff */
[----:B------:R-:W-:-:S04]  /*1850*/  ISETP.NE.AND P0, PT, R9, 0x2, PT ;  /* 0x000000020900780c */ /* 0x000fc80003f05270 */
[----:B------:R-:W-:Y:S02]  /*1860*/  SEL R9, R9, RZ, P0 ;  /* 0x000000ff09097207 */ /* 0x000fe40000000000 */
[----:B-1----:R-:W-:-:S04]  /*1870*/  SEL R3, RZ, 0x1, P0 ;  /* 0x00000001ff037807 */ /* 0x002fc80000000000 */
[----:B------:R-:W-:-:S07]  /*1880*/  LOP3.LUT R8, R8, R3, RZ, 0x3c, !PT ;  /* 0x0000000308087212 */ /* 0x000fce00078e3cff */
.L_x_23:
[----:B------:R-:W1:Y:S01]  /*1890*/  LDCU UR5, c[0x0][0x38c] ;  /* 0x00007180ff0577ac */ /* 0x000e620008000800 */
[----:B------:R-:W-:Y:S01]  /*18a0*/  SHF.L.U32 R0, R12, 0x1f, RZ ;  /* 0x0000001f0c007819 */ /* 0x000fe200000006ff */
[----:B------:R-:W-:-:S09]  /*18b0*/  ULEA UR4, UR14, UR6, 0x3 ;  /* 0x000000060e047291 */ /* 0x000fd2000f8e18ff */
[----:B------:R2:W2:Y:S01]  /*18c0*/  SYNCS.PHASECHK.TRANS64.TRYWAIT P0, [UR4+0x18], R0 ;  /* 0x00001800ff0075a7 */ /* 0x0004a20008001104 */
[----:B------:R-:W-:Y:S02]  /*18d0*/  ULEA.HI UR4, UR26, UR26, URZ, 0x1 ;  /* 0x0000001a1a047291 */ /* 0x000fe4000f8f08ff */
[----:B-1----:R-:W-:-:S09]  /*18e0*/  UISETP.GE.AND UP0, UPT, UR5, 0x1, UPT ;  /* 0x000000010500788c */ /* 0x002fd2000bf06270 */
[----:B------:R-:W-:Y:S05]  /*18f0*/  BRA.U !UP0, `(.L_x_25) ;  /* 0x0000000108e07547 */ /* 0x000fea000b800000 */
[----:B------:R-:W-:Y:S01]  /*1900*/  USHF.R.S32.HI UR4, URZ, 0x1, UR4 ;  /* 0x00000001ff047899 */ /* 0x000fe20008011404 */
[----:B------:R-:W-:Y:S01]  /*1910*/  @!P2 MOV R2, 0x19000 ;  /* 0x000190000002a802 */ /* 0x000fe20000000f00 */
[----:B---3--:R-:W-:Y:S02]  /*1920*/  UIADD3 UR38, UP2, UPT, UR48, 0x80, URZ ;  /* 0x0000008030267890 */ /* 0x008fe4000ff5e0ff */
[----:B------:R-:W-:Y:S02]  /*1930*/  UIADD3 UR22, UP1, UPT, UR48, 0x280, URZ ;  /* 0x0000028030167890 */ /* 0x000fe4000ff3e0ff */
[----:B------:R-:W-:Y:S02]  /*1940*/  UIADD3 UR30, UP0, UPT, UR48, 0x180, URZ ;  /* 0x00000180301e7890 */ /* 0x000fe4000ff1e0ff */
[----:B------:R-:W-:Y:S02]  /*1950*/  ULEA UR11, UR4, UR47, 0x1 ;  /* 0x0000002f040b7291 */ /* 0x000fe4000f8e08ff */
[----:B------:R-:W-:-:S02]  /*1960*/  ULEA UR35, UR4, UR44, 0x8 ;  /* 0x0000002c04237291 */ /* 0x000fc4000f8e40ff */
[----:B------:R-:W-:Y:S02]  /*1970*/  ULEA UR27, UR27, UR44, 0x8 ;  /* 0x0000002c1b1b7291 */ /* 0x000fe4000f8e40ff */
[----:B------:R-:W-:Y:S02]  /*1980*/  UIADD3.X UR39, UPT, UPT, URZ, UR49, URZ, UP2, !UPT ;  /* 0x00000031ff277290 */ /* 0x000fe400097fe4ff */
[----:B------:R-:W-:Y:S02]  /*1990*/  UIADD3.X UR23, UPT, UPT, URZ, UR49, URZ, UP1, !UPT ;  /* 0x00000031ff177290 */ /* 0x000fe40008ffe4ff */
[----:B------:R-:W-:Y:S01]  /*19a0*/  UIADD3.X UR31, UPT, UPT, URZ, UR49, URZ, UP0, !UPT ;  /* 0x00000031ff1f7290 */ /* 0x000fe200087fe4ff */
[----:B------:R-:W-:Y:S01]  /*19b0*/  UMOV UR4, UR14 ;  /* 0x0000000e00047c82 */ /* 0x000fe20008000000 */
[----:B------:R-:W-:Y:S01]  /*19c0*/  UMOV UR12, URZ ;  /* 0x000000ff000c7c82 */ /* 0x000fe20008000000 */
[----:B------:R-:W-:-:S09]  /*19d0*/  UMOV UR10, URZ ;  /* 0x000000ff000a7c82 */ /* 0x000fd20008000000 */
.L_x_28:
[----:B------:R-:W-:Y:S01]  /*19e0*/  ULEA UR9, UR4, UR6, 0x3 ;  /* 0x0000000604097291 */ /* 0x000fe2000f8e18ff */
[----:B-12---:R-:W-:Y:S11]  /*19f0*/  @P0 BRA `(.L_x_26) ;  /* 0x00000000000c0947 */ /* 0x006ff60003800000 */
[----:B------:R-:W-:-:S04]  /*1a00*/  SHF.L.U32 R3, R12, 0x1f, RZ ;  /* 0x0000001f0c037819 */ /* 0x000fc800000006ff */
[----:B------:R-:W1:Y:S02]  /*1a10*/  SYNCS.PHASECHK.TRANS64.TRYWAIT P0, [UR9+0x18], R3 ;  /* 0x00001803ff0075a7 */ /* 0x000e640008001109 */
[----:B-1----:R-:W-:Y:S05]  /*1a20*/  @!P0 BRA `(.L_x_27) ;  /* 0x000000cc00088947 */ /* 0x002fea0003800000 */
.L_x_26:
[----:B------:R-:W-:Y:S01]  /*1a30*/  UIADD3 UR5, UPT, UPT, UR4, 0x1, URZ ;  /* 0x0000000104057890 */ /* 0x000fe2000fffe0ff */
[----:B------:R2:W-:Y:S01]  /*1a40*/  @!P2 SYNCS.ARRIVE.TRANS64 RZ, [UR9], R2 ;  /* 0x00000002ffffa9a7 */ /* 0x0005e20008000009 */
[----:B------:R-:W-:Y:S02]  /*1a50*/  ULEA UR32, UR4, UR6, 0xe ;  /* 0x0000000604207291 */ /* 0x000fe4000f8e70ff */
[----:B------:R-:W-:Y:S02]  /*1a60*/  UISETP.NE.AND UP0, UPT, UR5, 0x3, UPT ;  /* 0x000000030500788c */ /* 0x000fe4000bf05270 */
[----:B------:R-:W-:Y:S02]  /*1a70*/  ULEA UR16, UR4, UR6, 0xf ;  /* 0x0000000604107291 */ /* 0x000fe4000f8e78ff */
[----:B------:R-:W-:Y:S02]  /*1a80*/  USEL UR7, URZ, 0x1, UP0 ;  /* 0x00000001ff077887 */ /* 0x000fe40008000000 */
[----:B------:R-:W-:-:S02]  /*1a90*/  USEL UR14, UR5, URZ, UP0 ;  /* 0x000000ff050e7287 */ /* 0x000fc40008000000 */
[----:B------:R-:W-:Y:S02]  /*1aa0*/  USHF.L.U32 UR26, UR12, 0x7, URZ ;  /* 0x000000070c1a7899 */ /* 0x000fe400080006ff */
[----:B------:R-:W-:Y:S01]  /*1ab0*/  ULEA UR5, UR14, UR6, 0x3 ;  /* 0x000000060e057291 */ /* 0x000fe2000f8e18ff */
[----:B------:R-:W-:Y:S01]  /*1ac0*/  LOP3.LUT R12, R12, UR7, RZ, 0x3c, !PT ;  /* 0x000000070c0c7c12 */ /* 0x000fe2000f8e3cff */
[----:B------:R-:W-:Y:S02]  /*1ad0*/  ULEA UR8, UR4, UR6, 0xb ;  /* 0x0000000604087291 */ /* 0x000fe4000f8e58ff */
[----:B------:R-:W-:Y:S01]  /*1ae0*/  USHF.L.U32 UR34, UR12, 0x6, URZ ;  /* 0x000000060c227899 */ /* 0x000fe200080006ff */
[----:B-1----:R-:W-:Y:S01]  /*1af0*/  SHF.L.U32 R0, R12, 0x1f, RZ ;  /* 0x0000001f0c007819 */ /* 0x002fe200000006ff */
[----:B------:R-:W-:Y:S02]  /*1b00*/  ULOP3.LUT UR33, UR9, 0xfefffff8, URZ, 0xc0, !UPT ;  /* 0xfefffff809217892 */ /* 0x000fe4000f8ec0ff */
[----:B------:R-:W-:Y:S01]  /*1b10*/  UIADD3 UR32, UPT, UPT, UR32, 0x10400, URZ ;  /* 0x0001040020207890 */ /* 0x000fe2000fffe0ff */
[----:B------:R2:W1:Y:S01]  /*1b20*/  SYNCS.PHASECHK.TRANS64.TRYWAIT P0, [UR5+0x18], R0 ;  /* 0x00001800ff0075a7 */ /* 0x0004620008001105 */
[----:B------:R-:W-:-:S02]  /*1b30*/  UIADD3 UR24, UPT, UPT, UR16, 0x1c400, URZ ;  /* 0x0001c40010187890 */ /* 0x000fc4000fffe0ff */
[----:B------:R-:W-:Y:S02]  /*1b40*/  UIADD3 UR16, UPT, UPT, UR16, 0x20400, URZ ;  /* 0x0002040010107890 */ /* 0x000fe4000fffe0ff */
[----:B------:R-:W-:Y:S02]  /*1b50*/  UIADD3 UR18, UPT, UPT, UR26, 0x40, URZ ;  /* 0x000000401a127890 */ /* 0x000fe4000fffe0ff */
[----:B------:R-:W-:Y:S02]  /*1b60*/  ULOP3.LUT UR9, UR9, 0xfefffff8, URZ, 0xc0, !UPT ;  /* 0xfefffff809097892 */ /* 0x000fe4000f8ec0ff */
[----:B------:R-:W-:Y:S01]  /*1b70*/  UIADD3 UR8, UPT, UPT, UR8, 0x34400, URZ ;  /* 0x0003440008087890 */ /* 0x000fe2000fffe0ff */
[----:B------:R-:W-:Y:S01]  /*1b80*/  UMOV UR40, 0x0 ;  /* 0x0000000000287882 */ /* 0x000fe20000000000 */
[----:B------:R-:W-:Y:S01]  /*1b90*/  UMOV UR41, 0x10000000 ;  /* 0x1000000000297882 */ /* 0x000fe20000000000 */
[----:B------:R-:W-:Y:S01]  /*1ba0*/  UMOV UR28, UR36 ;  /* 0x00000024001c7c82 */ /* 0x000fe20008000000 */
[----:B------:R-:W-:Y:S01]  /*1bb0*/  UMOV UR25, UR33 ;  /* 0x0000002100197c82 */ /* 0x000fe20008000000 */
[----:B------:R-:W-:Y:S01]  /*1bc0*/  UMOV UR19, UR27 ;  /* 0x0000001b00137c82 */ /* 0x000fe20008000000 */
[----:B------:R-:W-:Y:S01]  /*1bd0*/  UMOV UR20, UR36 ;  /* 0x0000002400147c82 */ /* 0x000fe20008000000 */
[----:B------:R-:W-:Y:S01]  /*1be0*/  UMOV UR17, UR33 ;  /* 0x0000002100117c82 */ /* 0x000fe20008000000 */
[----:B------:R-:W-:Y:S01]  /*1bf0*/  UTMALDG.3D.2CTA [UR32], [UR38], desc[UR40] ;  /* 0x00002820260075b4 */ /* 0x000fe20008211000 */
[----:B------:R-:W-:Y:S01]  /*1c00*/  UMOV UR13, UR36 ;  /* 0x00000024000d7c82 */ /* 0x000fe20008000000 */
[----:B------:R-:W-:Y:S01]  /*1c10*/  UMOV UR4, UR14 ;  /* 0x0000000e00047c82 */ /* 0x000fe20008000000 */
[----:B------:R-:W-:Y:S01]  /*1c20*/  UTMALDG.3D.2CTA [UR24], [UR22], desc[UR40] ;  /* 0x00002818160075b4 */ /* 0x000fe20008211000 */
[----:B------:R-:W-:Y:S01]  /*1c30*/  UTMALDG.3D.2CTA [UR16], [UR22], desc[UR40] ;  /* 0x00002810160075b4 */ /* 0x000fe20008211000 */
[----:B------:R3:W-:Y:S02]  /*1c40*/  UTMALDG.4D.2CTA [UR8], [UR30], desc[UR40] ;  /* 0x000028081e0075b4 */ /* 0x0007e40008219000 */
[----:B---3--:R-:W-:-:S04]  /*1c50*/  UIADD3 UR12, UPT, UPT, UR12, 0x1, URZ ;  /* 0x000000010c0c7890 */ /* 0x008fc8000fffe0ff */
[----:B------:R-:W-:-:S09]  /*1c60*/  UISETP.NE.AND UP0, UPT, UR12, UR21, UPT ;  /* 0x000000150c00728c */ /* 0x000fd2000bf05270 */
[----:B--2---:R-:W-:Y:S05]  /*1c70*/  BRA.U UP0, `(.L_x_28) ;  /* 0xfffffffd00587547 */ /* 0x004fea000b83ffff */
.L_x_25:
[----:B------:R-:W-:Y:S01]  /*1c80*/  LEA R3, R11, UR6, 0x3 ;  /* 0x000000060b037c11 */ /* 0x000fe2000f8e18ff */
[----:B------:R-:W-:Y:S01]  /*1c90*/  @!P1 SYNCS.ARRIVE.TRANS64.A1T0 RZ, [UR6+0x78], RZ ;  /* 0x000078ffffff99a7 */ /* 0x000fe20008100006 */
[----:B--2---:R-:W-:Y:S01]  /*1ca0*/  SHF.L.U32 R0, R10, 0x1f, RZ ;  /* 0x0000001f0a007819 */ /* 0x004fe200000006ff */
[----:B------:R-:W-:-:S03]  /*1cb0*/  NOP ;  /* 0x0000000000007918 */ /* 0x000fc60000000000 */
[----:B-1----:R-:W1:Y:S01]  /*1cc0*/  SYNCS.PHASECHK.TRANS64.TRYWAIT P0, [R3+URZ+0x80], R0 ;  /* 0x00008000030075a7 */ /* 0x002e6200080011ff */
[----:B------:R-:W-:Y:S01]  /*1cd0*/  LEA R5, R11, UR6, 0x4 ;  /* 0x000000060b057c11 */ /* 0x000fe2000f8e20ff */
[----:B-1----:R-:W-:Y:S06]  /*1ce0*/  @!P0 BRA `(.L_x_29) ;  /* 0x000000c800708947 */ /* 0x002fec0003800000 */
.L_x_171:
[----:B------:R-:W2:Y:S01]  /*1cf0*/  LDS.128 R4, [R5+0xe0] ;  /* 0x0000e00005047984 */ /* 0x000ea20000000c00 */
[----:B------:R-:W-:Y:S01]  /*1d00*/  @!PT LDS RZ, [RZ] ;  /* 0x00000000fffff984 */ /* 0x000fe20000000800 */
[----:B------:R-:W-:Y:S01]  /*1d10*/  @!PT LDS RZ, [RZ] ;  /* 0x00000000fffff984 */ /* 0x000fe20000000800 */
[----:B------:R-:W-:Y:S01]  /*1d20*/  @!PT LDS RZ, [RZ] ;  /* 0x00000000fffff984 */ /* 0x000fe20000000800 */
[----:B------:R-:W-:Y:S01]  /*1d30*/  @!PT LDS RZ, [RZ] ;  /* 0x00000000fffff984 */ /* 0x000fe20000000800 */
[----:B------:R1:W-:Y:S06]  /*1d40*/  MEMBAR.ALL.CTA ;  /* 0x0000000000007992 */ /* 0x0003ec0000008000 */
[----:B-1----:R-:W1:Y:S01]  /*1d50*/  FENCE.VIEW.ASYNC.S ;  /* 0x00000000000073c6 */ /* 0x002e620000000000 */
[----:B--2---:R-:W-:-:S13]  /*1d60*/  LOP3.LUT P0, RZ, R6, 0x1, RZ, 0xc0, !PT ;  /* 0x0000000106ff7812 */ /* 0x004fda000780c0ff */
[----:B-1----:R-:W-:Y:S01]  /*1d70*/  VOTEU.ANY UP1, P0 ;  /* 0x0000000000ff7886 */ /* 0x002fe20000020100 */
[----:B------:R-:W-:-:S13]  /*1d80*/  PLOP3.LUT P0, PT, PT, PT, UP1, 0x80, 0x8 ;  /* 0x000000000008781c */ /* 0x000fda0003f0f018 */
[----:B------:R-:W-:Y:S02]  /*1d90*/  @P0 LOP3.LUT R0, R5, 0xffff, RZ, 0xc0, !PT ;  /* 0x0000ffff05000812 */ /* 0x000fe400078ec0ff */
[----:B------:R-:W-:Y:S02]  /*1da0*/  @P0 MOV R2, R4 ;  /* 0x0000000400020202 */ /* 0x000fe40000000f00 */
[----:B------:R-:W-:Y:S01]  /*1db0*/  @P0 R2UR UR5, R0 ;  /* 0x00000000000502ca */ /* 0x000fe200000e0000 */
[----:B------:R-:W-:Y:S01]  /*1dc0*/  VIADD R0, R3, 0x90 ;  /* 0x0000009003007836 */ /* 0x000fe20000000000 */
[----:B------:R-:W-:Y:S02]  /*1dd0*/  @P0 SHF.R.U32.HI R4, RZ, 0x10, R5 ;  /* 0x00000010ff040819 */ /* 0x000fe40000011605 */
[----:B------:R-:W-:Y:S02]  /*1de0*/  @P0 R2UR UR7, R2 ;  /* 0x00000000020702ca */ /* 0x000fe400000e0000 */
[----:B------:R-:W-:-:S02]  /*1df0*/  PRMT R0, RZ, 0x654, R0 ;  /* 0x00000654ff007816 */ /* 0x000fc40000000000 */
[----:B------:R-:W-:Y:S02]  /*1e00*/  @P0 R2UR UR4, R4 ;  /* 0x00000000040402ca */ /* 0x000fe400000e0000 */
[----:B------:R1:W-:Y:S03]  /*1e10*/  SYNCS.ARRIVE.TRANS64.RED.A1T0 RZ, [R0+URZ], RZ ;  /* 0x000000ff00ff79a7 */ /* 0x0003e600081004ff */
[----:B------:R-:W-:-:S04]  /*1e20*/  @UP1 UMOV UR29, UR5 ;  /* 0x00000005001d1c82 */ /* 0x000fc80008000000 */
[----:B------:R-:W-:-:S04]  /*1e30*/  @UP1 UMOV UR37, UR7 ;  /* 0x0000000700251c82 */ /* 0x000fc80008000000 */
[----:B------:R-:W-:Y:S01]  /*1e40*/  @UP1 UMOV UR36, UR4 ;  /* 0x0000000400241c82 */ /* 0x000fe20008000000 */
[----:B------:R-:W-:Y:S05]  /*1e50*/  BRA.U !UP4, `(.L_x_30) ;  /* 0x000000010cd07547 */ /* 0x000fea000b800000 */
[----:B------:R-:W4:Y:S01]  /*1e60*/  LDCU.128 UR24, c[0x0][0xd10] ;  /* 0x0001a200ff1877ac */ /* 0x000f220008000c00 */
[----:B------:R-:W2:Y:S01]  /*1e70*/  LDCU UR7, c[0x0][0xd20] ;  /* 0x0001a400ff0777ac */ /* 0x000ea20008000800 */
[----:B------:R-:W3:Y:S01]  /*1e80*/  LDCU UR18, c[0x0][0xd0c] ;  /* 0x0001a180ff1277ac */ /* 0x000ee20008000800 */
[----:B------:R-:W1:Y:S01]  /*1e90*/  LDCU.64 UR16, c[0x0][0xd28] ;  /* 0x0001a500ff1077ac */ /* 0x000e620008000a00 */
[----:B----4-:R-:W-:Y:S02]  /*1ea0*/  UIMAD.WIDE.U32 UR4, UR42, UR27, URZ ;  /* 0x0000001b2a0472a5 */ /* 0x010fe4000f8e00ff */
[----:B------:R-:W-:Y:S02]  /*1eb0*/  UIMAD.WIDE.U32 UR8, UR43, UR24, URZ ;  /* 0x000000182b0872a5 */ /* 0x000fe4000f8e00ff */
[----:B------:R-:W-:Y:S02]  /*1ec0*/  UISETP.NE.AND UP0, UPT, UR26, 0x1, UPT ;  /* 0x000000011a00788c */ /* 0x000fe4000bf05270 */
[----:B------:R-:W-:Y:S01]  /*1ed0*/  UIMAD.WIDE.U32 UR12, UR29, UR27, URZ ;  /* 0x0000001b1d0c72a5 */ /* 0x000fe2000f8e00ff */
[----:B------:R-:W-:Y:S01]  /*1ee0*/  UMOV UR4, UR5 ;  /* 0x0000000500047c82 */ /* 0x000fe20008000000 */
[----:B---3--:R-:W-:-:S02]  /*1ef0*/  UISETP.NE.AND UP2, UPT, UR18, 0x1, UPT ;  /* 0x000000011200788c */ /* 0x008fc4000bf45270 */
[----:B--2---:R-:W-:Y:S02]  /*1f00*/  USHF.R.U32.HI UR5, URZ, UR7, UR4 ;  /* 0x00000007ff057299 */ /* 0x004fe40008011604 */
[----:B------:R-:W-:Y:S01]  /*1f10*/  UIMAD.WIDE.U32 UR10, UR37, UR24, URZ ;  /* 0x00000018250a72a5 */ /* 0x000fe2000f8e00ff */
[----:B------:R-:W-:Y:S01]  /*1f20*/  UMOV UR4, UR9 ;  /* 0x0000000900047c82 */ /* 0x000fe20008000000 */
[----:B------:R-:W-:Y:S02]  /*1f30*/  USEL UR5, UR42, UR5, !UP0 ;  /* 0x000000052a057287 */ /* 0x000fe4000c000000 */
[----:B------:R-:W-:Y:S02]  /*1f40*/  USHF.R.U32.HI UR4, URZ, UR25, UR4 ;  /* 0x00000019ff047299 */ /* 0x000fe40008011604 */
[----:B-1----:R-:W-:Y:S02]  /*1f50*/  UIMAD.WIDE.U32 UR8, UR5, UR16, URZ ;  /* 0x00000010050872a5 */ /* 0x002fe4000f8e00ff */
[----:B------:R-:W-:Y:S01]  /*1f60*/  USEL UR15, UR43, UR4, !UP2 ;  /* 0x000000042b0f7287 */ /* 0x000fe2000d000000 */
[----:B------:R-:W-:-:S02]  /*1f70*/  UMOV UR10, UR11 ;  /* 0x0000000b000a7c82 */ /* 0x000fc40008000000 */
[----:B------:R-:W-:Y:S01]  /*1f80*/  UMOV UR4, UR13 ;  /* 0x0000000d00047c82 */ /* 0x000fe20008000000 */
[----:B------:R-:W-:Y:S01]  /*1f90*/  UIMAD.WIDE.U32 UR12, UR15, UR16, URZ ;  /* 0x000000100f0c72a5 */ /* 0x000fe2000f8e00ff */
[----:B------:R-:W-:Y:S01]  /*1fa0*/  UMOV UR8, UR9 ;  /* 0x0000000900087c82 */ /* 0x000fe20008000000 */
[----:B------:R-:W-:Y:S02]  /*1fb0*/  USHF.R.U32.HI UR4, URZ, UR7, UR4 ;  /* 0x00000007ff047299 */ /* 0x000fe40008011604 */
[----:B------:R-:W-:-:S03]  /*1fc0*/  @UP3 USHF.R.U32.HI UR5, URZ, UR17, UR8 ;  /* 0x00000011ff053299 */ /* 0x000fc60008011608 */
[----:B------:R-:W-:Y:S01]  /*1fd0*/  UMOV UR7, UR13 ;  /* 0x0000000d00077c82 */ /* 0x000fe20008000000 */
[----:B------:R-:W-:Y:S02]  /*1fe0*/  USHF.R.U32.HI UR25, URZ, UR25, UR10 ;  /* 0x00000019ff197299 */ /* 0x000fe4000801160a */
[----:B------:R-:W-:Y:S02]  /*1ff0*/  @UP3 USHF.R.U32.HI UR15, URZ, UR17, UR7 ;  /* 0x00000011ff0f3299 */ /* 0x000fe40008011607 */
[----:B------:R-:W-:Y:S02]  /*2000*/  USEL UR4, UR29, UR4, !UP0 ;  /* 0x000000041d047287 */ /* 0x000fe4000c000000 */
[----:B------:R-:W-:Y:S02]  /*2010*/  UIMAD UR7, UR45, UR5, URZ ;  /* 0x000000052d0772a4 */ /* 0x000fe4000f8e02ff */
[----:B------:R-:W-:Y:S02]  /*2020*/  USEL UR5, UR37, UR25, !UP2 ;  /* 0x0000001925057287 */ /* 0x000fe4000d000000 */
[----:B------:R-:W-:-:S02]  /*2030*/  UIMAD UR10, UR45, UR15, URZ ;  /* 0x0000000f2d0a72a4 */ /* 0x000fc4000f8e02ff */
[----:B------:R-:W-:Y:S02]  /*2040*/  UISETP.GE.AND UP0, UPT, UR4, UR7, UPT ;  /* 0x000000070400728c */ /* 0x000fe4000bf06270 */
[----:B------:R-:W-:Y:S02]  /*2050*/  UIMAD.WIDE.U32 UR8, UR4, UR16, URZ ;  /* 0x00000010040872a5 */ /* 0x000fe4000f8e00ff */
[----:B------:R-:W-:Y:S02]  /*2060*/  UISETP.GE.OR UP0, UPT, UR5, UR10, UP0 ;  /* 0x0000000a0500728c */ /* 0x000fe40008706670 */
[----:B------:R-:W-:-:S03]  /*2070*/  UIMAD.WIDE.U32 UR10, UR5, UR16, URZ ;  /* 0x00000010050a72a5 */ /* 0x000fc6000f8e00ff */
[----:B------:R-:W-:Y:S01]  /*2080*/  UMOV UR7, UR9 ;  /* 0x0000000900077c82 */ /* 0x000fe20008000000 */
[----:B------:R-:W-:Y:S02]  /*2090*/  UIADD3 UR9, UPT, UPT, -UR4, URZ, URZ ;  /* 0x000000ff04097290 */ /* 0x000fe4000fffe1ff */
[----:B------:R-:W-:Y:S02]  /*20a0*/  USHF.R.U32.HI UR7, URZ, UR17, UR7 ;  /* 0x00000011ff077299 */ /* 0x000fe40008011607 */
[----:B------:R-:W-:Y:S02]  /*20b0*/  UIMAD UR10, UR26, UR9, UR29 ;  /* 0x000000091a0a72a4 */ /* 0x000fe4000f8e021d */
[----:B------:R-:W-:Y:S01]  /*20c0*/  USEL UR7, UR4, UR7, !UP3 ;  /* 0x0000000704077287 */ /* 0x000fe2000d800000 */
[----:B------:R-:W-:Y:S01]  /*20d0*/  @!UP0 UMOV UR8, UR11 ;  /* 0x0000000b00088c82 */ /* 0x000fe20008000000 */
[----:B------:R-:W-:Y:S02]  /*20e0*/  UIADD3 UR11, UPT, UPT, -UR5, URZ, URZ ;  /* 0x000000ff050b7290 */ /* 0x000fe4000fffe1ff */
[----:B------:R-:W-:-:S02]  /*20f0*/  @!UP0 USHF.R.U32.HI UR8, URZ, UR17, UR8 ;  /* 0x00000011ff088299 */ /* 0x000fc40008011608 */
[----:B------:R-:W-:Y:S02]  /*2100*/  UIADD3 UR9, UPT, UPT, -UR7, URZ, URZ ;  /* 0x000000ff07097290 */ /* 0x000fe4000fffe1ff */
[----:B------:R-:W-:Y:S02]  /*2110*/  @!UP0 USEL UR8, UR5, UR8, !UP3 ;  /* 0x0000000805088287 */ /* 0x000fe4000d800000 */
[----:B------:R-:W-:Y:S02]  /*2120*/  UIMAD UR9, UR45, UR9, UR4 ;  /* 0x000000092d0972a4 */ /* 0x000fe4000f8e0204 */
[----:B------:R-:W-:Y:S02]  /*2130*/  @!UP0 UIADD3 UR7, UPT, UPT, UR7, -UR8, URZ ;  /* 0x8000000807078290 */ /* 0x000fe4000fffe0ff */
[----:B------:R-:W-:Y:S02]  /*2140*/  @!UP0 UIMAD UR8, UR9, UR15, UR8 ;  /* 0x0000000f090882a4 */ /* 0x000fe4000f8e0208 */
[----:B------:R-:W-:-:S02]  /*2150*/  @!UP0 UIMAD UR4, UR45, UR7, UR5 ;  /* 0x000000072d0482a4 */ /* 0x000fc4000f8e0205 */
[----:B------:R-:W-:Y:S02]  /*2160*/  UIMAD UR7, UR18, UR11, UR37 ;  /* 0x0000000b120772a4 */ /* 0x000fe4000f8e0225 */
[----:B------:R-:W-:Y:S01]  /*2170*/  UIMAD UR29, UR4, UR26, UR10 ;  /* 0x0000001a041d72a4 */ /* 0x000fe2000f8e020a */
[----:B------:R-:W-:Y:S02]  /*2180*/  @!UP0 UMOV UR5, UR8 ;  /* 0x0000000800058c82 */ /* 0x000fe40008000000 */
[----:B------:R-:W-:-:S12]  /*2190*/  UIMAD UR37, UR5, UR18, UR7 ;  /* 0x00000012052572a4 */ /* 0x000fd8000f8e0207 */
.L_x_30:
[----:B------:R-:W2:Y:S02]  /*21a0*/  LDCU UR4, c[0x0][0xd30] ;  /* 0x0001a600ff0477ac */ /* 0x000ea40008000800 */
[----:B--2---:R-:W-:-:S09]  /*21b0*/  UISETP.NE.AND UP0, UPT, UR4, 0x1, UPT ;  /* 0x000000010400788c */ /* 0x004fd2000bf05270 */
[----:B------:R-:W-:Y:S05]  /*21c0*/  BRA.U UP0, `(.L_x_31) ;  /* 0x0000000100447547 */ /* 0x000fea000b800000 */
[----:B------:R-:W2:Y:S01]  /*21d0*/  LDCU.128 UR16, c[0x0][0xd10] ;  /* 0x0001a200ff1077ac */ /* 0x000ea20008000c00 */
[----:B------:R-:W1:Y:S01]  /*21e0*/  LDCU UR10, c[0x0][0xd0c] ;  /* 0x0001a180ff0a77ac */ /* 0x000e620008000800 */
[----:B------:R-:W3:Y:S01]  /*21f0*/  LDCU UR7, c[0x0][0xd20] ;  /* 0x0001a400ff0777ac */ /* 0x000ee20008000800 */
[----:B--2---:R-:W-:Y:S02]  /*2200*/  UIMAD.WIDE.U32 UR8, UR37, UR16, URZ ;  /* 0x00000010250872a5 */ /* 0x004fe4000f8e00ff */
[----:B------:R-:W-:Y:S02]  /*2210*/  UIMAD.WIDE.U32 UR4, UR29, UR19, URZ ;  /* 0x000000131d0472a5 */ /* 0x000fe4000f8e00ff */
[----:B-1----:R-:W-:Y:S02]  /*2220*/  UISETP.NE.AND UP2, UPT, UR10, 0x1, UPT ;  /* 0x000000010a00788c */ /* 0x002fe4000bf45270 */
[----:B------:R-:W-:Y:S01]  /*2230*/  UISETP.NE.AND UP0, UPT, UR18, 0x1, UPT ;  /* 0x000000011200788c */ /* 0x000fe2000bf05270 */
[----:B------:R-:W-:-:S02]  /*2240*/  UMOV UR8, UR9 ;  /* 0x0000000900087c82 */ /* 0x000fc40008000000 */
[----:B------:R-:W-:Y:S01]  /*2250*/  UMOV UR4, UR5 ;  /* 0x0000000500047c82 */ /* 0x000fe20008000000 */
[----:B------:R-:W-:Y:S02]  /*2260*/  USHF.R.U32.HI UR8, URZ, UR17, UR8 ;  /* 0x00000011ff087299 */ /* 0x000fe40008011608 */
[----:B---3--:R-:W-:Y:S02]  /*2270*/  USHF.R.U32.HI UR4, URZ, UR7, UR4 ;  /* 0x00000007ff047299 */ /* 0x008fe40008011604 */
[----:B------:R-:W-:Y:S02]  /*2280*/  USEL UR5, UR37, UR8, !UP2 ;  /* 0x0000000825057287 */ /* 0x000fe4000d000000 */
[----:B------:R-:W-:-:S04]  /*2290*/  USEL UR4, UR29, UR4, !UP0 ;  /* 0x000000041d047287 */ /* 0x000fc8000c000000 */
[----:B------:R-:W-:Y:S02]  /*22a0*/  UIADD3 UR7, UPT, UPT, UR5, -UR4, URZ ;  /* 0x8000000405077290 */ /* 0x000fe4000fffe0ff */
[----:B------:R-:W-:Y:S02]  /*22b0*/  UIADD3 UR4, UPT, UPT, -UR5, UR4, URZ ;  /* 0x0000000405047290 */ /* 0x000fe4000fffe1ff */
[----:B------:R-:W-:Y:S02]  /*22c0*/  UIMAD UR29, UR7, UR18, UR29 ;  /* 0x00000012071d72a4 */ /* 0x000fe4000f8e021d */
[----:B------:R-:W-:-:S12]  /*22d0*/  UIMAD UR37, UR4, UR10, UR37 ;  /* 0x0000000a042572a4 */ /* 0x000fd8000f8e0225 */
.L_x_31:
[----:B------:R-:W-:Y:S01]  /*22e0*/  VIADD R11, R11, 0x1 ;  /* 0x000000010b0b7836 */ /* 0x000fe20000000000 */
[----:B------:R-:W-:Y:S02]  /*22f0*/  R2UR UR5, R86 ;  /* 0x00000000560572ca */ /* 0x000fe400000e0000 */
[----:B------:R-:W-:Y:S02]  /*2300*/  R2UR UR4, R85 ;  /* 0x00000000550472ca */ /* 0x000fe400000e0000 */
[C---:B------:R-:W-:Y:S02]  /*2310*/  ISETP.NE.AND P0, PT, R11.reuse, 0x2, PT ;  /* 0x000000020b00780c */ /* 0x040fe40003f05270 */
[----:B------:R-:W-:Y:S02]  /*2320*/  PLOP3.LUT P1, PT, PT, PT, PT, 0x80, 0x8 ;  /* 0x000000000008781c */ /* 0x000fe40003f2f070 */
[----:B------:R-:W-:Y:S02]  /*2330*/  SEL R3, RZ, 0x1, P0 ;  /* 0x00000001ff037807 */ /* 0x000fe40000000000 */
[----:B------:R-:W-:-:S02]  /*2340*/  SEL R11, R11, RZ, P0 ;  /* 0x000000ff0b0b7207 */ /* 0x000fc40000000000 */
[----:B------:R-:W-:Y:S01]  /*2350*/  LOP3.LUT R10, R10, R3, RZ, 0x3c, !PT ;  /* 0x000000030a0a7212 */ /* 0x000fe200078e3cff */
[----:B------:R-:W-:Y:S02]  /*2360*/  UIADD3 UR26, UPT, UPT, UR37, UR5, URZ ;  /* 0x00000005251a7290 */ /* 0x000fe4000fffe0ff */
[----:B------:R-:W-:Y:S01]  /*2370*/  UIADD3 UR27, UPT, UPT, UR29, UR4, URZ ;  /* 0x000000041d1b7290 */ /* 0x000fe2000fffe0ff */
[----:B------:R-:W-:Y:S11]  /*2380*/  BRA.U UP1, `(.L_x_32) ;  /* 0xfffffff101fc7547 */ /* 0x000ff6000b83ffff */
[----:B------:R-:W-:Y:S01]  /*2390*/  UIADD3 UR6, UPT, UPT, UR6, 0x18, URZ ;  /* 0x0000001806067890 */ /* 0x000fe2000fffe0ff */
[----:B------:R-:W-:-:S03]  /*23a0*/  SHF.L.U32 R3, R12, 0x1f, RZ ;  /* 0x0000001f0c037819 */ /* 0x000fc600000006ff */
[----:B------:R-:W-:-:S09]  /*23b0*/  ULEA UR4, UR14, UR6, 0x3 ;  /* 0x000000060e047291 */ /* 0x000fd2000f8e18ff */
[----:B------:R-:W2:Y:S02]  /*23c0*/  SYNCS.PHASECHK.TRANS64.TRYWAIT P0, [UR4], R3 ;  /* 0x00000003ff0075a7 */ /* 0x000ea40008001104 */
[----:B--2---:R-:W-:Y:S05]  /*23d0*/  @!P0 BRA `(.L_x_33) ;  /* 0x000000c000c88947 */ /* 0x004fea0003800000 */
.L_x_173:
[----:B------:R-:W-:-:S04]  /*23e0*/  UIADD3 UR4, UPT, UPT, UR14, 0x1, URZ ;  /* 0x000000010e047890 */ /* 0x000fc8000fffe0ff */
[----:B------:R-:W-:-:S04]  /*23f0*/  UISETP.NE.AND UP0, UPT, UR4, 0x3, UPT ;  /* 0x000000030400788c */ /* 0x000fc8000bf05270 */
[----:B------:R-:W-:Y:S02]  /*2400*/  USEL UR7, URZ, 0x1, UP0 ;  /* 0x00000001ff077887 */ /* 0x000fe40008000000 */
[----:B------:R-:W-:-:S04]  /*2410*/  USEL UR4, UR4, URZ, UP0 ;  /* 0x000000ff04047287 */ /* 0x000fc80008000000 */
[----:B------:R-:W-:Y:S01]  /*2420*/  ULEA UR5, UR4, UR6, 0x3 ;  /* 0x0000000604057291 */ /* 0x000fe2000f8e18ff */
[----:B------:R-:W-:-:S04]  /*2430*/  LOP3.LUT R12, R12, UR7, RZ, 0x3c, !PT ;  /* 0x000000070c0c7c12 */ /* 0x000fc8000f8e3cff */
[----:B-1----:R-:W-:-:S04]  /*2440*/  SHF.L.U32 R3, R12, 0x1f, RZ ;  /* 0x0000001f0c037819 */ /* 0x002fc800000006ff */
[----:B------:R-:W1:Y:S02]  /*2450*/  SYNCS.PHASECHK.TRANS64.TRYWAIT P0, [UR5], R3 ;  /* 0x00000003ff0075a7 */ /* 0x000e640008001105 */
[----:B-1----:R-:W-:Y:S05]  /*2460*/  @!P0 BRA `(.L_x_34) ;  /* 0x000000c000bc8947 */ /* 0x002fea0003800000 */
.L_x_175:
[----:B------:R-:W-:-:S04]  /*2470*/  UIADD3 UR4, UPT, UPT, UR4, 0x1, URZ ;  /* 0x0000000104047890 */ /* 0x000fc8000fffe0ff */
[----:B------:R-:W-:-:S04]  /*2480*/  UISETP.NE.AND UP0, UPT, UR4, 0x3, UPT ;  /* 0x000000030400788c */ /* 0x000fc8000bf05270 */
[----:B------:R-:W-:Y:S02]  /*2490*/  USEL UR5, URZ, 0x1, UP0 ;  /* 0x00000001ff057887 */ /* 0x000fe40008000000 */
[----:B------:R-:W-:-:S04]  /*24a0*/  USEL UR4, UR4, URZ, UP0 ;  /* 0x000000ff04047287 */ /* 0x000fc80008000000 */
[----:B------:R-:W-:Y:S01]  /*24b0*/  ULEA UR4, UR4, UR6, 0x3 ;  /* 0x0000000604047291 */ /* 0x000fe2000f8e18ff */
[----:B-1----:R-:W-:-:S04]  /*24c0*/  LOP3.LUT R3, R12, UR5, RZ, 0x3c, !PT ;  /* 0x000000050c037c12 */ /* 0x002fc8000f8e3cff */
[----:B------:R-:W-:Y:S01]  /*24d0*/  SHF.L.U32 R3, R3, 0x1f, RZ ;  /* 0x0000001f03037819 */ /* 0x000fe200000006ff */
[----:B------:R-:W-:-:S07]  /*24e0*/  IMAD.U32 R0, RZ, RZ, UR4 ;  /* 0x00000004ff007e24 */ /* 0x000fce000f8e00ff */
.L_x_35:
[----:B-1----:R1:W2:Y:S02]  /*24f0*/  SYNCS.PHASECHK.TRANS64.TRYWAIT P0, [R0+URZ], R3 ;  /* 0x00000003000075a7 */ /* 0x0022a400080011ff */
[----:B--2---:R-:W-:Y:S05]  /*2500*/  @!P0 NANOSLEEP.SYNCS 0x989680 ;  /* 0x009896800000895d */ /* 0x004fea0003900000 */
[----:B------:R-:W2:Y:S02]  /*2510*/  @!P0 SYNCS.PHASECHK.TRANS64 P0, [R0+URZ], R3 ;  /* 0x00000003000085a7 */ /* 0x000ea400080010ff */
[----:B--234-:R-:W-:Y:S05]  /*2520*/  @P0 EXIT ;  /* 0x000000000000094d */ /* 0x01cfea0003800000 */
[----:B------:R-:W-:Y:S05]  /*2530*/  BRA `(.L_x_35) ;  /* 0xfffffffc00ec7947 */ /* 0x000fea000383ffff */
.L_x_22:
[----:B------:R-:W-:-:S04]  /*2540*/  UISETP.NE.AND UP0, UPT, UR54, URZ, UPT ;  /* 0x000000ff3600728c */ /* 0x000fc8000bf05270 */
[----:B------:R-:W-:-:S09]  /*2550*/  UISETP.NE.OR UP0, UPT, UR18, 0x1, UP0 ;  /* 0x000000011200788c */ /* 0x000fd20008705670 */
[----:B------:R-:W-:Y:S05]  /*2560*/  BRA.U UP0, `(.L_x_36) ;  /* 0x0000000500487547 */ /* 0x000fea000b800000 */
[----:B------:R-:W-:Y:S01]  /*2570*/  ISETP.GE.U32.AND P2, PT, R3, 0x2, PT ;  /* 0x000000020300780c */ /* 0x000fe20003f46070 */
[----:B------:R-:W-:Y:S01]  /*2580*/  IMAD.MOV.U32 R12, RZ, RZ, 0x1 ;  /* 0x00000001ff0c7424 */ /* 0x000fe200078e00ff */
[----:B------:R-:W-:Y:S02]  /*2590*/  CS2R R10, SRZ ;  /* 0x00000000000a7805 */ /* 0x000fe4000001ff00 */
[----:B------:R-:W-:Y:S01]  /*25a0*/  CS2R R8, SRZ ;  /* 0x0000000000087805 */ /* 0x000fe2000001ff00 */
[----:B------:R-:W-:Y:S01]  /*25b0*/  UMOV UR6, 0x400 ;  /* 0x0000040000067882 */ /* 0x000fe20000000000 */
[----:B------:R-:W-:Y:S01]  /*25c0*/  UMOV UR5, URZ ;  /* 0x000000ff00057c82 */ /* 0x000fe20008000000 */
[----:B------:R-:W-:-:S12]  /*25d0*/  ULEA UR6, UR54, UR6, 0x18 ;  /* 0x0000000636067291 */ /* 0x000fd8000f8ec0ff */
.L_x_40:
[----:B------:R-:W-:Y:S02]  /*25e0*/  LEA R0, R8, UR6, 0x3 ;  /* 0x0000000608007c11 */ /* 0x000fe4000f8e18ff */
[----:B------:R-:W-:-:S03]  /*25f0*/  SHF.L.U32 R5, R9, 0x1f, RZ ;  /* 0x0000001f09057819 */ /* 0x000fc600000006ff */
[----:B------:R-:W-:Y:S01]  /*2600*/  VIADD R4, R0, 0xc0 ;  /* 0x000000c000047836 */ /* 0x000fe20000000000 */
[----:B------:R-:W1:Y:S02]  /*2610*/  SYNCS.PHASECHK.TRANS64.TRYWAIT P0, [R0+URZ+0xb0], R5 ;  /* 0x0000b005000075a7 */ /* 0x000e6400080011ff */
[----:B-1----:R-:W-:Y:S05]  /*2620*/  @!P0 BRA `(.L_x_37) ;  /* 0x000000c000648947 */ /* 0x002fea0003800000 */
.L_x_176:
[----:B------:R-:W-:Y:S01]  /*2630*/  ULEA UR4, UR5, UR6, 0x3 ;  /* 0x0000000605047291 */ /* 0x000fe2000f8e18ff */
[----:B------:R-:W-:Y:S01]  /*2640*/  PRMT R4, RZ, 0x654, R4 ;  /* 0x00000654ff047816 */ /* 0x000fe20000000004 */
[----:B-1----:R-:W-:Y:S01]  /*2650*/  @!P2 IMAD.MOV.U32 R5, RZ, RZ, 0x10 ;  /* 0x00000010ff05a424 */ /* 0x002fe200078e00ff */
[----:B------:R-:W-:Y:S01]  /*2660*/  SHF.L.U32 R7, R12, 0x1f, RZ ;  /* 0x0000001f0c077819 */ /* 0x000fe200000006ff */
[----:B------:R-:W-:Y:S01]  /*2670*/  UIADD3 UR7, UPT, UPT, UR4, 0x80, URZ ;  /* 0x0000008004077890 */ /* 0x000fe2000fffe0ff */
[----:B------:R1:W-:Y:S05]  /*2680*/  SYNCS.ARRIVE.TRANS64.RED.A1T0 RZ, [R4+URZ], RZ ;  /* 0x000000ff04ff79a7 */ /* 0x0003ea00081004ff */
[----:B------:R-:W-:Y:S01]  /*2690*/  IMAD.U32 R0, RZ, RZ, UR7 ;  /* 0x00000007ff007e24 */ /* 0x000fe2000f8e00ff */
[----:B------:R-:W2:Y:S04]  /*26a0*/  SYNCS.PHASECHK.TRANS64.TRYWAIT P0, [UR4+0x90], R7 ;  /* 0x00009007ff0075a7 */ /* 0x000ea80008001104 */
[----:B------:R-:W-:Y:S01]  /*26b0*/  PRMT R13, R3, 0x654, R0 ;  /* 0x00000654030d7816 */ /* 0x000fe20000000000 */
[----:B-12---:R-:W-:Y:S06]  /*26c0*/  @!P0 BRA `(.L_x_38) ;  /* 0x000000c000508947 */ /* 0x006fec0003800000 */
.L_x_178:
[----:B------:R-:W-:Y:S01]  /*26d0*/  ULEA UR8, UR5, UR6, 0x4 ;  /* 0x0000000605087291 */ /* 0x000fe2000f8e20ff */
[----:B------:R-:W-:Y:S01]  /*26e0*/  SEL R2, R13, R2, !P2 ;  /* 0x000000020d027207 */ /* 0x000fe20005000000 */
[----:B------:R-:W-:Y:S01]  /*26f0*/  UIADD3 UR9, UPT, UPT, UR4, 0x80, URZ ;  /* 0x0000008004097890 */ /* 0x000fe2000fffe0ff */
[----:B-1----:R-:W-:Y:S01]  /*2700*/  LEA R0, R11, UR6, 0x3 ;  /* 0x000000060b007c11 */ /* 0x002fe2000f8e18ff */
[----:B------:R-:W-:Y:S01]  /*2710*/  UIADD3 UR8, UPT, UPT, UR8, 0xe0, URZ ;  /* 0x000000e008087890 */ /* 0x000fe2000fffe0ff */
[----:B------:R1:W-:Y:S01]  /*2720*/  @!P2 SYNCS.ARRIVE.TRANS64.RED RZ, [R2+URZ], R5 ;  /* 0x0000000502ffa9a7 */ /* 0x0003e200080004ff */
[----:B------:R-:W-:Y:S01]  /*2730*/  UIADD3 UR4, UPT, UPT, UR5, 0x1, URZ ;  /* 0x0000000105047890 */ /* 0x000fe2000fffe0ff */
[----:B------:R-:W-:-:S03]  /*2740*/  VIADD R8, R8, 0x1 ;  /* 0x0000000108087836 */ /* 0x000fc60000000000 */
[----:B------:R-:W-:Y:S02]  /*2750*/  UISETP.NE.AND UP0, UPT, UR4, 0x2, UPT ;  /* 0x000000020400788c */ /* 0x000fe4000bf05270 */
[----:B------:R-:W-:Y:S01]  /*2760*/  ISETP.NE.AND P0, PT, R8, 0x2, PT ;  /* 0x000000020800780c */ /* 0x000fe20003f05270 */
[----:B------:R-:W-:Y:S06]  /*2770*/  UGETNEXTWORKID.BROADCAST [UR8], [UR9] ;  /* 0x00000000080073ca */ /* 0x000fec0008000100 */
[----:B------:R-:W-:Y:S02]  /*2780*/  USEL UR7, URZ, 0x1, UP0 ;  /* 0x00000001ff077887 */ /* 0x000fe40008000000 */
[----:B------:R-:W-:-:S04]  /*2790*/  USEL UR5, UR4, URZ, UP0 ;  /* 0x000000ff04057287 */ /* 0x000fc80008000000 */
[----:B------:R-:W-:Y:S02]  /*27a0*/  LOP3.LUT R12, R12, UR7, RZ, 0x3c, !PT ;  /* 0x000000070c0c7c12 */ /* 0x000fe4000f8e3cff */
[----:B-1----:R-:W-:-:S04]  /*27b0*/  SHF.L.U32 R5, R10, 0x1f, RZ ;  /* 0x0000001f0a057819 */ /* 0x002fc800000006ff */
[----:B------:R-:W1:Y:S02]  /*27c0*/  SYNCS.PHASECHK.TRANS64.TRYWAIT P1, [R0+URZ+0x80], R5 ;  /* 0x00008005000075a7 */ /* 0x000e6400080211ff */
[----:B-1----:R-:W-:Y:S05]  /*27d0*/  @!P1 BRA `(.L_x_39) ;  /* 0x000000c000249947 */ /* 0x002fea0003800000 */
.L_x_179:
[C---:B------:R-:W-:Y:S01]  /*27e0*/  LEA R4, R11.reuse, UR6, 0x4 ;  /* 0x000000060b047c11 */ /* 0x040fe2000f8e20ff */
[----:B-1----:R-:W-:Y:S01]  /*27f0*/  VIADD R0, R0, 0x90 ;  /* 0x0000009000007836 */ /* 0x002fe20000000000 */
[----:B------:R-:W-:Y:S01]  /*2800*/  SEL R8, R8, RZ, P0 ;  /* 0x000000ff08087207 */ /* 0x000fe20000000000 */
[----:B------:R-:W-:-:S03]  /*2810*/  VIADD R11, R11, 0x1 ;  /* 0x000000010b0b7836 */ /* 0x000fc60000000000 */
[----:B------:R-:W1:Y:S01]  /*2820*/  LDS.128 R4, [R4+0xe0] ;  /* 0x0000e00004047984 */ /* 0x000e620000000c00 */
[----:B------:R-:W-:Y:S02]  /*2830*/  PRMT R0, RZ, 0x654, R0 ;  /* 0x00000654ff007816 */ /* 0x000fe40000000000 */
[C---:B------:R-:W-:Y:S01]  /*2840*/  ISETP.NE.AND P1, PT, R11.reuse, 0x2, PT ;  /* 0x000000020b00780c */ /* 0x040fe20003f25270 */
[----:B------:R-:W-:Y:S01]  /*2850*/  @!PT LDS RZ, [RZ] ;  /* 0x00000000fffff984 */ /* 0x000fe20000000800 */
[----:B------:R-:W-:Y:S01]  /*2860*/  @!PT LDS RZ, [RZ] ;  /* 0x00000000fffff984 */ /* 0x000fe20000000800 */
[----:B------:R-:W-:Y:S01]  /*2870*/  @!PT LDS RZ, [RZ] ;  /* 0x00000000fffff984 */ /* 0x000fe20000000800 */
[----:B------:R-:W-:Y:S01]  /*2880*/  @!PT LDS RZ, [RZ] ;  /* 0x00000000fffff984 */ /* 0x000fe20000000800 */
[----:B------:R2:W-:Y:S06]  /*2890*/  MEMBAR.ALL.CTA ;  /* 0x0000000000007992 */ /* 0x0005ec0000008000 */
[----:B--2---:R-:W2:Y:S01]  /*28a0*/  FENCE.VIEW.ASYNC.S ;  /* 0x00000000000073c6 */ /* 0x004ea20000000000 */
[----:B------:R-:W-:Y:S01]  /*28b0*/  SEL R11, R11, RZ, P1 ;  /* 0x000000ff0b0b7207 */ /* 0x000fe20000800000 */
[----:B--2---:R2:W-:Y:S01]  /*28c0*/  SYNCS.ARRIVE.TRANS64.RED.A1T0 RZ, [R0+URZ], RZ ;  /* 0x000000ff00ff79a7 */ /* 0x0045e200081004ff */
[----:B-1----:R-:W-:-:S02]  /*28d0*/  LOP3.LUT P3, RZ, R6, 0x1, RZ, 0xc0, !PT ;  /* 0x0000000106ff7812 */ /* 0x002fc4000786c0ff */
[----:B------:R-:W-:-:S04]  /*28e0*/  SEL R5, RZ, 0x1, P1 ;  /* 0x00000001ff057807 */ /* 0x000fc80000800000 */
[----:B------:R-:W-:Y:S02]  /*28f0*/  LOP3.LUT R10, R10, R5, RZ, 0x3c, !PT ;  /* 0x000000050a0a7212 */ /* 0x000fe400078e3cff */
[----:B--2---:R-:W-:-:S04]  /*2900*/  SEL R0, RZ, 0x1, P0 ;  /* 0x00000001ff007807 */ /* 0x004fc80000000000 */
[----:B------:R-:W-:Y:S01]  /*2910*/  LOP3.LUT R9, R9, R0, RZ, 0x3c, !PT ;  /* 0x0000000009097212 */ /* 0x000fe200078e3cff */
[----:B------:R-:W-:Y:S06]  /*2920*/  @P3 BRA `(.L_x_40) ;  /* 0xfffffffc002c3947 */ /* 0x000fec000383ffff */
[----:B------:R-:W-:Y:S01]  /*2930*/  ULEA UR4, UR5, UR6, 0x3 ;  /* 0x0000000605047291 */ /* 0x000fe2000f8e18ff */
[----:B------:R-:W-:-:S08]  /*2940*/  SHF.L.U32 R3, R12, 0x1f, RZ ;  /* 0x0000001f0c037819 */ /* 0x000fd000000006ff */
[----:B------:R-:W1:Y:S02]  /*2950*/  SYNCS.PHASECHK.TRANS64 P0, [UR4+0x90], R3 ;  /* 0x00009003ff0075a7 */ /* 0x000e640008001004 */
[----:B-1----:R-:W-:Y:S05]  /*2960*/  @P0 BRA `(.L_x_41) ;  /* 0x0000000000080947 */ /* 0x002fea0003800000 */
[----:B------:R-:W1:Y:S02]  /*2970*/  SYNCS.PHASECHK.TRANS64.TRYWAIT P0, [UR4+0x90], R3 ;  /* 0x00009003ff0075a7 */ /* 0x000e640008001104 */
[----:B-1----:R-:W-:Y:S05]  /*2980*/  @!P0 BRA `(.L_x_42) ;  /* 0x000000bc00cc8947 */ /* 0x002fea0003800000 */
.L_x_41:
[----:B------:R-:W-:-:S04]  /*2990*/  UIADD3 UR7, UPT, UPT, UR5, 0x1, URZ ;  /* 0x0000000105077890 */ /* 0x000fc8000fffe0ff */
[----:B------:R-:W-:-:S04]  /*29a0*/  UISETP.NE.AND UP0, UPT, UR7, 0x2, UPT ;  /* 0x000000020700788c */ /* 0x000fc8000bf05270 */
[----:B------:R-:W-:Y:S02]  /*29b0*/  USEL UR8, URZ, 0x1, UP0 ;  /* 0x00000001ff087887 */ /* 0x000fe40008000000 */
[----:B------:R-:W-:-:S04]  /*29c0*/  USEL UR7, UR7, URZ, UP0 ;  /* 0x000000ff07077287 */ /* 0x000fc80008000000 */
[----:B------:R-:W-:Y:S01]  /*29d0*/  ULEA UR7, UR7, UR6, 0x3 ;  /* 0x0000000607077291 */ /* 0x000fe2000f8e18ff */
[----:B-1----:R-:W-:-:S04]  /*29e0*/  LOP3.LUT R3, R12, UR8, RZ, 0x3c, !PT ;  /* 0x000000080c037c12 */ /* 0x002fc8000f8e3cff */
[----:B------:R-:W-:-:S04]  /*29f0*/  SHF.L.U32 R0, R3, 0x1f, RZ ;  /* 0x0000001f03007819 */ /* 0x000fc800000006ff */
[----:B------:R-:W1:Y:S02]  /*2a00*/  SYNCS.PHASECHK.TRANS64 P0, [UR7+0x90], R0 ;  /* 0x00009000ff0075a7 */ /* 0x000e640008001007 */
[----:B-1----:R-:W-:Y:S05]  /*2a10*/  @P0 EXIT ;  /* 0x000000000000094d */ /* 0x002fea0003800000 */
[----:B------:R-:W-:Y:S02]  /*2a20*/  SHF.L.U32 R3, R3, 0x1f, RZ ;  /* 0x0000001f03037819 */ /* 0x000fe400000006ff */
[----:B------:R-:W-:-:S07]  /*2a30*/  MOV R0, UR7 ;  /* 0x0000000700007c02 */ /* 0x000fce0008000f00 */
.L_x_43:
[----:B-1----:R1:W2:Y:S02]  /*2a40*/  SYNCS.PHASECHK.TRANS64.TRYWAIT P0, [R0+URZ+0x90], R3 ;  /* 0x00009003000075a7 */ /* 0x0022a400080011ff */
[----:B--2---:R-:W-:Y:S05]  /*2a50*/  @!P0 NANOSLEEP.SYNCS 0x989680 ;  /* 0x009896800000895d */ /* 0x004fea0003900000 */
[----:B------:R-:W2:Y:S02]  /*2a60*/  @!P0 SYNCS.PHASECHK.TRANS64 P0, [R0+URZ+0x90], R3 ;  /* 0x00009003000085a7 */ /* 0x000ea400080010ff */
[----:B--2---:R-:W-:Y:S05]  /*2a70*/  @P0 EXIT ;  /* 0x000000000000094d */ /* 0x004fea0003800000 */
[----:B------:R-:W-:Y:S05]  /*2a80*/  BRA `(.L_x_43) ;  /* 0xfffffffc00ec7947 */ /* 0x000fea000383ffff */
.L_x_36:
[----:B------:R-:W-:Y:S05]  /*2a90*/  BRA.U UP5, `(.L_x_44) ;  /* 0x00000011054c7547 */ /* 0x000fea000b800000 */
[----:B------:R-:W-:Y:S01]  /*2aa0*/  UMOV UR4, 0x40 ;  /* 0x0000004000047882 */ /* 0x000fe20000000000 */
[----:B------:R-:W-:Y:S01]  /*2ab0*/  NOP ;  /* 0x0000000000007918 */ /* 0x000fe20000000000 */
[----:B------:R-:W-:Y:S01]  /*2ac0*/  ULEA UR5, UR54, UR4, 0x18 ;  /* 0x0000000436057291 */ /* 0x000fe2000f8ec0ff */
[----:B------:R-:W-:Y:S02]  /*2ad0*/  UMOV UR6, 0x400 ;  /* 0x0000040000067882 */ /* 0x000fe40000000000 */
[----:B------:R-:W-:-:S06]  /*2ae0*/  ULEA UR6, UR54, UR6, 0x18 ;  /* 0x0000000636067291 */ /* 0x000fcc000f8ec0ff */
[----:B------:R-:W1:Y:S02]  /*2af0*/  LDS.U8 R3, [UR5+0x1c] ;  /* 0x00001c05ff037984 */ /* 0x000e640008000000 */
[----:B-1----:R-:W-:-:S13]  /*2b00*/  ISETP.NE.AND P0, PT, R3, RZ, PT ;  /* 0x000000ff0300720c */ /* 0x002fda0003f05270 */
[----:B------:R-:W-:Y:S05]  /*2b10*/  @P0 BRA `(.L_x_45) ;  /* 0x00000004000c0947 */ /* 0x000fea0003800000 */
[----:B------:R-:W-:Y:S02]  /*2b20*/  UISETP.NE.U32.AND UP1, UPT, UR20, 0x1, UPT ;  /* 0x000000011400788c */ /* 0x000fe4000bf25070 */
[----:B------:R-:W-:Y:S02]  /*2b30*/  ULOP3.LUT UR7, UR54, 0x1, URZ, 0x3c, !UPT ;  /* 0x0000000136077892 */ /* 0x000fe4000f8e3cff */
[----:B------:R-:W-:-:S05]  /*2b40*/  UIADD3 UR8, UPT, UPT, UR5, 0x8, URZ ;  /* 0x0000000805087890 */ /* 0x000fca000fffe0ff */
[----:B------:R-:W-:Y:S07]  /*2b50*/  BRA.U !UP1, `(.L_x_46) ;  /* 0x00000001099c7547 */ /* 0x000fee000b800000 */
[----:B------:R-:W-:Y:S01]  /*2b60*/  ELECT P0, URZ, PT ;  /* 0x0000000000ff782f */ /* 0x000fe20003800000 */
[----:B------:R-:W-:-:S12]  /*2b70*/  BSSY B0, `(.L_x_46) ;  /* 0x0000025000007945 */ /* 0x000fd80003800000 */
[----:B------:R-:W-:Y:S05]  /*2b80*/  @!P0 BRA `(.L_x_47) ;  /* 0x00000000008c8947 */ /* 0x000fea0003800000 */
[----:B------:R-:W-:-:S05]  /*2b90*/  UMOV UR4, 0x10 ;  /* 0x0000001000047882 */ /* 0x000fca0000000000 */
[----:B------:R-:W-:Y:S04]  /*2ba0*/  DEPBAR.LE SB1, 0x36 ;  /* 0x00009d800000791a */ /* 0x000fe80000000000 */
[----:B------:R-:W1:Y:S02]  /*2bb0*/  UTCATOMSWS.2CTA.FIND_AND_SET.ALIGN UP0, UR4, UR4 ;  /* 0x00000004000475e3 */ /* 0x000e640008200800 */
[----:B-1----:R-:W-:Y:S01]  /*2bc0*/  MOV R10, UR4 ;  /* 0x00000004000a7c02 */ /* 0x002fe20008000f00 */
[----:B------:R-:W-:Y:S06]  /*2bd0*/  BRA.U UP0, `(.L_x_48) ;  /* 0x0000000100187547 */ /* 0x000fec000b800000 */
.L_x_49:
[----:B------:R-:W-:Y:S05]  /*2be0*/  NANOSLEEP 0x64 ;  /* 0x000000640000795d */ /* 0x000fea0003800000 */
[----:B------:R-:W-:-:S05]  /*2bf0*/  UMOV UR4, 0x10 ;  /* 0x0000001000047882 */ /* 0x000fca0000000000 */
[----:B------:R-:W-:Y:S04]  /*2c00*/  DEPBAR.LE SB1, 0x36 ;  /* 0x00009d800000791a */ /* 0x000fe80000000000 */
[----:B------:R-:W1:Y:S02]  /*2c10*/  UTCATOMSWS.2CTA.FIND_AND_SET.ALIGN UP0, UR4, UR4 ;  /* 0x00000004000475e3 */ /* 0x000e640008200800 */
[----:B-1----:R-:W-:Y:S01]  /*2c20*/  MOV R10, UR4 ;  /* 0x00000004000a7c02 */ /* 0x002fe20008000f00 */
[----:B------:R-:W-:Y:S05]  /*2c30*/  BRA.U !UP0, `(.L_x_49) ;  /* 0xfffffffd08e87547 */ /* 0x000fea000b83ffff */
.L_x_48:
[----:B------:R-:W1:Y:S01]  /*2c40*/  LDS R6, [UR5+0x10] ;  /* 0x00001005ff067984 */ /* 0x000e620008000800 */
[----:B------:R-:W-:Y:S01]  /*2c50*/  IMAD.U32 R3, RZ, RZ, UR6 ;  /* 0x00000006ff037e24 */ /* 0x000fe2000f8e00ff */
[----:B------:R-:W-:-:S03]  /*2c60*/  MOV R4, UR7 ;  /* 0x0000000700047c02 */ /* 0x000fc60008000f00 */
[----:B------:R-:W-:Y:S01]  /*2c70*/  VIADD R3, R3, 0x100 ;  /* 0x0000010003037836 */ /* 0x000fe20000000000 */
[----:B-1----:R-:W-:-:S04]  /*2c80*/  SHF.L.U32 R6, R6, 0x1f, RZ ;  /* 0x0000001f06067819 */ /* 0x002fc800000006ff */
[----:B------:R-:W1:Y:S02]  /*2c90*/  SYNCS.PHASECHK.TRANS64.TRYWAIT P0, [UR5+0x8], R6 ;  /* 0x00000806ff0075a7 */ /* 0x000e640008001105 */
[----:B-1----:R-:W-:Y:S05]  /*2ca0*/  @P0 BRA `(.L_x_50) ;  /* 0x0000000000080947 */ /* 0x002fea0003800000 */
[----:B------:R-:W1:Y:S02]  /*2cb0*/  SYNCS.PHASECHK.TRANS64.TRYWAIT P0, [UR5+0x8], R6 ;  /* 0x00000806ff0075a7 */ /* 0x000e640008001105 */
[----:B-1----:R-:W-:Y:S05]  /*2cc0*/  @!P0 BRA `(.L_x_51) ;  /* 0x000000bc00148947 */ /* 0x002fea0003800000 */
.L_x_50:
[----:B------:R-:W-:Y:S01]  /*2cd0*/  PRMT R4, R4, 0x654, R3 ;  /* 0x0000065404047816 */ /* 0x000fe20000000003 */
[----:B------:R-:W-:Y:S01]  /*2ce0*/  HFMA2 R3, -RZ, RZ, 0, 5.9604644775390625e-08 ;  /* 0x00000001ff037431 */ /* 0x000fe200000001ff */
[----:B------:R-:W-:Y:S01]  /*2cf0*/  UPRMT UR4, UR7, 0x654, UR8 ;  /* 0x0000065407047896 */ /* 0x000fe20008000008 */
[----:B------:R-:W-:Y:S02]  /*2d00*/  IMAD.MOV.U32 R7, RZ, RZ, 0xffff ;  /* 0x0000ffffff077424 */ /* 0x000fe400078e00ff */
[----:B-1----:R-:W-:Y:S02]  /*2d10*/  IMAD.MOV.U32 R6, RZ, RZ, 0x4 ;  /* 0x00000004ff067424 */ /* 0x002fe400078e00ff */
[----:B------:R-:W-:Y:S01]  /*2d20*/  IMAD.SHL.U32 R9, R10, 0x20, RZ ;  /* 0x000000200a097824 */ /* 0x000fe200078e00ff */
[----:B------:R-:W-:Y:S02]  /*2d30*/  MOV R5, UR4 ;  /* 0x0000000400057c02 */ /* 0x000fe40008000f00 */
[-C--:B------:R-:W-:Y:S01]  /*2d40*/  SHF.L.U32 R8, R7, R10.reuse, RZ ;  /* 0x0000000a07087219 */ /* 0x080fe200000006ff */
[----:B------:R1:W-:Y:S01]  /*2d50*/  SYNCS.ARRIVE.TRANS64.RED RZ, [UR4], R6 ;  /* 0x00000006ffff79a7 */ /* 0x0003e20008000404 */
[----:B------:R-:W-:Y:S01]  /*2d60*/  SHF.L.U32 R7, R3, R10, RZ ;  /* 0x0000000a03077219 */ /* 0x000fe200000006ff */
[----:B------:R1:W-:Y:S04]  /*2d70*/  STS [UR6+0x100], R9 ;  /* 0x00010009ff007988 */ /* 0x0003e80008000806 */
[----:B------:R1:W-:Y:S04]  /*2d80*/  STAS [R4.64], R10 ;  /* 0x0000000a04007dbd */ /* 0x0003e8000c0008ff */
[----:B------:R1:W-:Y:S04]  /*2d90*/  ATOMS.OR RZ, [UR5+0x14], R8 ;  /* 0x00001408ffff798c */ /* 0x0003e8000b000005 */
[----:B------:R1:W-:Y:S04]  /*2da0*/  ATOMS.OR RZ, [UR5+0x18], R7 ;  /* 0x00001807ffff798c */ /* 0x0003e8000b000005 */
[----:B------:R1:W-:Y:S02]  /*2db0*/  ATOMS.XOR RZ, [UR5+0x10], R3 ;  /* 0x00001003ffff798c */ /* 0x0003e4000b800005 */
.L_x_47:
[----:B------:R-:W-:Y:S05]  /*2dc0*/  BSYNC B0 ;  /* 0x0000000000007941 */ /* 0x000fea0003800000 */
.L_x_46:
[----:B------:R-:W-:Y:S05]  /*2dd0*/  BRA.U UP1, `(.L_x_52) ;  /* 0x00000001016c7547 */ /* 0x000fea000b800000 */
[----:B------:R-:W-:-:S03]  /*2de0*/  UMOV UR4, 0xffffffff ;  /* 0xffffffff00047882 */ /* 0x000fc60000000000 */
[----:B------:R-:W-:Y:S05]  /*2df0*/  BRA.DIV UR4, `(.L_x_53) ;  /* 0x000000ba04e07947 */ /* 0x000fea000b800000 */
[----:B------:R-:W-:-:S13]  /*2e00*/  ELECT P0, URZ, PT ;  /* 0x0000000000ff782f */ /* 0x000fda0003800000 */
.L_x_183:
[----:B------:R-:W-:Y:S05]  /*2e10*/  @!P0 BRA `(.L_x_52) ;  /* 0x00000000005c8947 */ /* 0x000fea0003800000 */
[----:B-1----:R-:W1:Y:S02]  /*2e20*/  LDS R4, [UR5+0x10] ;  /* 0x00001005ff047984 */ /* 0x002e640008000800 */
[----:B-1----:R-:W-:-:S04]  /*2e30*/  SHF.L.U32 R4, R4, 0x1f, RZ ;  /* 0x0000001f04047819 */ /* 0x002fc800000006ff */
[----:B------:R-:W1:Y:S02]  /*2e40*/  SYNCS.PHASECHK.TRANS64.TRYWAIT P0, [UR5+0x8], R4 ;  /* 0x00000804ff0075a7 */ /* 0x000e640008001105 */
[----:B-1----:R-:W-:Y:S05]  /*2e50*/  @P0 BRA `(.L_x_54) ;  /* 0x0000000000080947 */ /* 0x002fea0003800000 */
[----:B------:R-:W1:Y:S02]  /*2e60*/  SYNCS.PHASECHK.TRANS64.TRYWAIT P0, [UR5+0x8], R4 ;  /* 0x00000804ff0075a7 */ /* 0x000e640008001105 */
[----:B-1----:R-:W-:Y:S05]  /*2e70*/  @!P0 BRA `(.L_x_55) ;  /* 0x000000b800e48947 */ /* 0x002fea0003800000 */
.L_x_54:
[----:B------:R-:W2:Y:S01]  /*2e80*/  LDS R6, [UR6+0x100] ;  /* 0x00010006ff067984 */ /* 0x000ea20008000800 */
[----:B-1----:R-:W-:Y:S02]  /*2e90*/  HFMA2 R3, -RZ, RZ, 0, 5.9604644775390625e-08 ;  /* 0x00000001ff037431 */ /* 0x002fe400000001ff */
[----:B------:R-:W-:Y:S01]  /*2ea0*/  IMAD.MOV.U32 R4, RZ, RZ, 0xffff ;  /* 0x0000ffffff047424 */ /* 0x000fe200078e00ff */
[----:B------:R-:W-:Y:S01]  /*2eb0*/  UPRMT UR4, UR7, 0x654, UR8 ;  /* 0x0000065407047896 */ /* 0x000fe20008000008 */
[----:B--2---:R-:W-:-:S03]  /*2ec0*/  IMAD.SHL.U32 R5, R6, 0x20, RZ ;  /* 0x0000002006057824 */ /* 0x004fc600078e00ff */
[-C--:B------:R-:W-:Y:S02]  /*2ed0*/  SHF.L.U32 R4, R4, R6.reuse, RZ ;  /* 0x0000000604047219 */ /* 0x080fe400000006ff */
[----:B------:R-:W-:Y:S01]  /*2ee0*/  SHF.L.U32 R6, R3, R6, RZ ;  /* 0x0000000603067219 */ /* 0x000fe200000006ff */
[----:B------:R2:W-:Y:S04]  /*2ef0*/  STS [UR6+0x100], R5 ;  /* 0x00010005ff007988 */ /* 0x0005e80008000806 */
[----:B------:R2:W-:Y:S04]  /*2f00*/  ATOMS.OR RZ, [UR5+0x14], R4 ;  /* 0x00001404ffff798c */ /* 0x0005e8000b000005 */
[----:B------:R2:W-:Y:S01]  /*2f10*/  ATOMS.OR RZ, [UR5+0x18], R6 ;  /* 0x00001806ffff798c */ /* 0x0005e2000b000005 */
[----:B------:R-:W-:Y:S03]  /*2f20*/  SYNCS.ARRIVE.TRANS64.RED.A1T0 RZ, [UR4], RZ ;  /* 0x000000ffffff79a7 */ /* 0x000fe60008100404 */
[----:B------:R2:W-:Y:S01]  /*2f30*/  ATOMS.XOR RZ, [UR5+0x10], R3 ;  /* 0x00001003ffff798c */ /* 0x0005e2000b800005 */
[----:B------:R-:W-:Y:S05]  /*2f40*/  BRA `(.L_x_52) ;  /* 0x0000000000107947 */ /* 0x000fea0003800000 */
.L_x_45:
[----:B------:R-:W-:Y:S02]  /*2f50*/  MOV R3, 0xffffffff ;  /* 0xffffffff00037802 */ /* 0x000fe40000000f00 */
[----:B------:R-:W-:-:S03]  /*2f60*/  MOV R4, 0x2f90 ;  /* 0x00002f9000047802 */ /* 0x000fc60000000f00 */
[----:B------:R1:W-:Y:S04]  /*2f70*/  STS [UR6+0x100], R3 ;  /* 0x00010003ff007988 */ /* 0x0003e80008000806 */
[----:B-1---5:R-:W-:Y:S05]  /*2f80*/  CALL.REL.NOINC `($__internal_1_$__cuda_sm10x_tcgen05_guardrail_trap_phase_invalid_during_alloc) ;  /* 0x000000c400247944 */ /* 0x022fea0003c00000 */
.L_x_52:
[----:B------:R-:W-:Y:S05]  /*2f90*/  WARPSYNC.ALL ;  /* 0x0000000000007948 */ /* 0x000fea0003800000 */
[----:B------:R-:W3:Y:S01]  /*2fa0*/  S2UR UR13, SR_CgaCtaId ;  /* 0x00000000000d79c3 */ /* 0x000ee20000008800 */
[----:B------:R-:W-:Y:S01]  /*2fb0*/  UMOV UR4, 0x400 ;  /* 0x0000040000047882 */ /* 0x000fe20000000000 */
[----:B------:R-:W-:-:S06]  /*2fc0*/  NOP ;  /* 0x0000000000007918 */ /* 0x000fcc0000000000 */
[----:B------:R-:W-:Y:S06]  /*2fd0*/  BAR.ARV 0x6, 0xa0 ;  /* 0x0182800000007b1d */ /* 0x000fec0000002000 */
[----:B------:R-:W-:Y:S01]  /*2fe0*/  UISETP.LT.AND UP0, UPT, UR46, 0x1, UPT ;  /* 0x000000012e00788c */ /* 0x000fe2000bf01270 */
[----:B------:R-:W-:Y:S01]  /*2ff0*/  LOP3.LUT R0, R0, 0xffff, RZ, 0xc0, !PT ;  /* 0x0000ffff00007812 */ /* 0x000fe200078ec0ff */
[----:B-1----:R-:W-:Y:S01]  /*3000*/  IMAD.MOV.U32 R9, RZ, RZ, RZ ;  /* 0x000000ffff097224 */ /* 0x002fe200078e00ff */
[----:B------:R-:W-:Y:S01]  /*3010*/  LOP3.LUT R2, R2, 0xffff, RZ, 0xc0, !PT ;  /* 0x0000ffff02027812 */ /* 0x000fe200078ec0ff */
[----:B------:R-:W-:Y:S01]  /*3020*/  IMAD.MOV.U32 R8, RZ, RZ, 0x1 ;  /* 0x00000001ff087424 */ /* 0x000fe200078e00ff */
[----:B------:R-:W-:Y:S01]  /*3030*/  R2UR UR42, R0 ;  /* 0x00000000002a72ca */ /* 0x000fe200000e0000 */
[----:B------:R-:W-:Y:S01]  /*3040*/  UMOV UR26, URZ ;  /* 0x000000ff001a7c82 */ /* 0x000fe20008000000 */
[----:B------:R-:W-:Y:S01]  /*3050*/  R2UR UR38, R2 ;  /* 0x00000000022672ca */ /* 0x000fe200000e0000 */
[----:B------:R-:W-:-:S02]  /*3060*/  UISETP.NE.AND UP3, UPT, UR20, URZ, UPT ;  /* 0x000000ff1400728c */ /* 0x000fc4000bf65270 */
[----:B---3--:R-:W-:Y:S02]  /*3070*/  ULEA UR13, UR13, UR4, 0x18 ;  /* 0x000000040d0d7291 */ /* 0x008fe4000f8ec0ff */
[----:B------:R-:W-:Y:S02]  /*3080*/  USEL UR4, UR46, 0x1, !UP0 ;  /* 0x000000012e047887 */ /* 0x000fe4000c000000 */
[----:B------:R-:W-:Y:S02]  /*3090*/  UIADD3 UR6, UPT, UPT, UR13, 0x10400, URZ ;  /* 0x000104000d067890 */ /* 0x000fe4000fffe0ff */
[----:B------:R-:W-:Y:S02]  /*30a0*/  UIADD3 UR7, UPT, UPT, UR13, 0x34400, URZ ;  /* 0x000344000d077890 */ /* 0x000fe4000fffe0ff */
[----:B------:R-:W-:Y:S01]  /*30b0*/  USHF.R.U32.HI UR6, URZ, 0x4, UR6 ;  /* 0x00000004ff067899 */ /* 0x000fe20008011606 */
[----:B--2---:R-:W1:Y:S01]  /*30c0*/  LDS R3, [UR13+0x100] ;  /* 0x0001000dff037984 */ /* 0x004e620008000800 */
[----:B------:R-:W-:-:S02]  /*30d0*/  UIADD3 UR43, UPT, UPT, -UR4, URZ, URZ ;  /* 0x000000ff042b7290 */ /* 0x000fc4000fffe1ff */
[----:B------:R-:W-:Y:S02]  /*30e0*/  UIADD3 UR5, UPT, UPT, UR13, 0x1c400, URZ ;  /* 0x0001c4000d057890 */ /* 0x000fe4000fffe0ff */
[----:B------:R-:W-:Y:S02]  /*30f0*/  USHF.R.U32.HI UR4, URZ, 0x4, UR7 ;  /* 0x00000004ff047899 */ /* 0x000fe40008011607 */
[----:B------:R-:W-:Y:S02]  /*3100*/  ULOP3.LUT UR6, UR6, 0x3fff, URZ, 0xc0, !UPT ;  /* 0x00003fff06067892 */ /* 0x000fe4000f8ec0ff */
[----:B------:R-:W-:Y:S02]  /*3110*/  USHF.R.U32.HI UR5, URZ, 0x4, UR5 ;  /* 0x00000004ff057899 */ /* 0x000fe40008011605 */
[----:B------:R-:W-:Y:S02]  /*3120*/  ULOP3.LUT UR39, UR6, 0x10000, URZ, 0xfc, !UPT ;  /* 0x0001000006277892 */ /* 0x000fe4000f8efcff */
[----:B------:R-:W-:-:S02]  /*3130*/  ULOP3.LUT UR5, UR5, 0x3fff, URZ, 0xc0, !UPT ;  /* 0x00003fff05057892 */ /* 0x000fc4000f8ec0ff */
[----:B------:R-:W-:Y:S02]  /*3140*/  ULOP3.LUT UR4, UR4, 0x3fff, URZ, 0xc0, !UPT ;  /* 0x00003fff04047892 */ /* 0x000fe4000f8ec0ff */
[----:B------:R-:W-:Y:S02]  /*3150*/  ULOP3.LUT UR40, UR5, 0x10000, URZ, 0xfc, !UPT ;  /* 0x0001000005287892 */ /* 0x000fe4000f8efcff */
[----:B------:R-:W-:Y:S02]  /*3160*/  ULOP3.LUT UR41, UR4, 0x10000, URZ, 0xfc, !UPT ;  /* 0x0001000004297892 */ /* 0x000fe4000f8efcff */
[----:B------:R-:W-:Y:S01]  /*3170*/  UIADD3 UR44, UPT, UPT, UR13, 0xa0, URZ ;  /* 0x000000a00d2c7890 */ /* 0x000fe2000fffe0ff */
[----:B-1----:R-:W-:Y:S01]  /*3180*/  R2UR UR29, R3 ;  /* 0x00000000031d72ca */ /* 0x002fe200000e0000 */
[----:B------:R-:W-:-:S05]  /*3190*/  IMAD.MOV.U32 R3, RZ, RZ, 0x1040 ;  /* 0x00001040ff037424 */ /* 0x000fca00078e00ff */
[C---:B------:R-:W-:Y:S02]  /*31a0*/  R2UR UR8, R3.reuse ;  /* 0x00000000030872ca */ /* 0x040fe400000e0000 */
[----:B------:R-:W-:-:S05]  /*31b0*/  R2UR UR6, R3 ;  /* 0x00000000030672ca */ /* 0x000fca00000e0000 */
[----:B------:R-:W-:Y:S02]  /*31c0*/  ULOP3.LUT UR7, UR29, 0x1, URZ, 0xc0, !UPT ;  /* 0x000000011d077892 */ /* 0x000fe4000f8ec0ff */
[----:B------:R-:W-:Y:S02]  /*31d0*/  UIADD3 UR36, UPT, UPT, UR29, 0x1e1, URZ ;  /* 0x000001e11d247890 */ /* 0x000fe4000fffe0ff */
[----:B------:R-:W-:Y:S02]  /*31e0*/  ULOP3.LUT UR9, UR7, 0x14, URZ, 0xfc, !UPT ;  /* 0x0000001407097892 */ /* 0x000fe4000f8efcff */
[----:B------:R-:W-:Y:S01]  /*31f0*/  UIADD3 UR34, UPT, UPT, UR29, 0x1e3, URZ ;  /* 0x000001e31d227890 */ /* 0x000fe2000fffe0ff */
[----:B------:R-:W-:Y:S01]  /*3200*/  R2UR UR7, R3 ;  /* 0x00000000030772ca */ /* 0x000fe200000e0000 */
[----:B------:R-:W-:Y:S01]  /*3210*/  ULOP3.LUT UR5, UR36, 0x1, URZ, 0xc0, !UPT ;  /* 0x0000000124057892 */ /* 0x000fe2000f8ec0ff */
[----:B------:R-:W-:Y:S01]  /*3220*/  CS2R R2, SRZ ;  /* 0x0000000000027805 */ /* 0x000fe2000001ff00 */
[----:B------:R-:W-:-:S02]  /*3230*/  ULOP3.LUT UR4, UR34, 0x1, URZ, 0xc0, !UPT ;  /* 0x0000000122047892 */ /* 0x000fc4000f8ec0ff */
[----:B------:R-:W-:Y:S02]  /*3240*/  UPRMT UR33, UR9, 0x5410, UR8 ;  /* 0x0000541009217896 */ /* 0x000fe40008000008 */
[----:B------:R-:W-:Y:S02]  /*3250*/  UIADD3 UR32, UPT, UPT, UR29, 0x1e0, URZ ;  /* 0x000001e01d207890 */ /* 0x000fe4000fffe0ff */
[----:B------:R-:W-:Y:S02]  /*3260*/  ULOP3.LUT UR30, UR29, 0xfffffffe, URZ, 0xc0, !UPT ;  /* 0xfffffffe1d1e7892 */ /* 0x000fe4000f8ec0ff */
[----:B------:R-:W-:Y:S02]  /*3270*/  ULOP3.LUT UR5, UR5, 0x14, URZ, 0xfc, !UPT ;  /* 0x0000001405057892 */ /* 0x000fe4000f8efcff */
[----:B------:R-:W-:Y:S02]  /*3280*/  ULOP3.LUT UR4, UR4, 0x14, URZ, 0xfc, !UPT ;  /* 0x0000001404047892 */ /* 0x000fe4000f8efcff */
[----:B------:R-:W-:-:S02]  /*3290*/  ULOP3.LUT UR32, UR32, 0xfffffffe, URZ, 0xc0, !UPT ;  /* 0xfffffffe20207892 */ /* 0x000fc4000f8ec0ff */
[----:B------:R-:W-:Y:S02]  /*32a0*/  ULOP3.LUT UR36, UR36, 0xfffffffe, URZ, 0xc0, !UPT ;  /* 0xfffffffe24247892 */ /* 0x000fe4000f8ec0ff */
[----:B------:R-:W-:Y:S02]  /*32b0*/  UIADD3 UR30, UPT, UPT, UR30, 0x1e2, URZ ;  /* 0x000001e21e1e7890 */ /* 0x000fe4000fffe0ff */
[----:B------:R-:W-:Y:S02]  /*32c0*/  ULOP3.LUT UR34, UR34, 0xfffffffe, URZ, 0xc0, !UPT ;  /* 0xfffffffe22227892 */ /* 0x000fe4000f8ec0ff */
[----:B------:R-:W-:Y:S02]  /*32d0*/  UPRMT UR37, UR5, 0x5410, UR7 ;  /* 0x0000541005257896 */ /* 0x000fe40008000007 */
[----:B------:R-:W-:Y:S01]  /*32e0*/  UPRMT UR35, UR4, 0x5410, UR6 ;  /* 0x0000541004237896 */ /* 0x000fe20008000006 */
[----:B------:R-:W-:-:S11]  /*32f0*/  UMOV UR31, UR33 ;  /* 0x00000021001f7c82 */ /* 0x000fd60008000000 */
.L_x_64:
[----:B------:R-:W-:Y:S02]  /*3300*/  LEA R0, R9, UR13, 0x3 ;  /* 0x0000000d09007c11 */ /* 0x000fe4000f8e18ff */
[----:B------:R-:W-:Y:S02]  /*3310*/  SHF.L.U32 R5, R3, 0x1f, RZ ;  /* 0x0000001f03057819 */ /* 0x000fe400000006ff */
[----:B------:R-:W-:Y:S02]  /*3320*/  LEA R4, R9, UR13, 0x4 ;  /* 0x0000000d09047c11 */ /* 0x000fe4000f8e20ff */
[----:B-1----:R-:W1:Y:S02]  /*3330*/  SYNCS.PHASECHK.TRANS64.TRYWAIT P0, [R0+URZ+0x80], R5 ;  /* 0x00008005000075a7 */ /* 0x002e6400080011ff */
[----:B-123--:R-:W-:Y:S05]  /*3340*/  @!P0 BRA `(.L_x_56) ;  /* 0x000000b400c88947 */ /* 0x00efea0003800000 */
.L_x_184:
[----:B-1----:R-:W1:Y:S01]  /*3350*/  LDS.128 R4, [R4+0xe0] ;  /* 0x0000e00004047984 */ /* 0x002e620000000c00 */
[----:B------:R-:W-:Y:S02]  /*3360*/  VIADD R0, R0, 0x90 ;  /* 0x0000009000007836 */ /* 0x000fe40000000000 */
[----:B------:R-:W-:Y:S01]  /*3370*/  VIADD R9, R9, 0x1 ;  /* 0x0000000109097836 */ /* 0x000fe20000000000 */
[----:B------:R-:W-:Y:S01]  /*3380*/  @!PT LDS RZ, [RZ] ;  /* 0x00000000fffff984 */ /* 0x000fe20000000800 */
[----:B------:R-:W-:Y:S01]  /*3390*/  @!PT LDS RZ, [RZ] ;  /* 0x00000000fffff984 */ /* 0x000fe20000000800 */
[----:B------:R-:W-:Y:S01]  /*33a0*/  @!PT LDS RZ, [RZ] ;  /* 0x00000000fffff984 */ /* 0x000fe20000000800 */
[----:B------:R-:W-:Y:S01]  /*33b0*/  @!PT LDS RZ, [RZ] ;  /* 0x00000000fffff984 */ /* 0x000fe20000000800 */
[----:B------:R2:W-:Y:S06]  /*33c0*/  MEMBAR.ALL.CTA ;  /* 0x0000000000007992 */ /* 0x0005ec0000008000 */
[----:B--2---:R-:W2:Y:S01]  /*33d0*/  FENCE.VIEW.ASYNC.S ;  /* 0x00000000000073c6 */ /* 0x004ea20000000000 */
[----:B------:R-:W-:-:S04]  /*33e0*/  PRMT R0, RZ, 0x654, R0 ;  /* 0x00000654ff007816 */ /* 0x000fc80000000000 */
[----:B--2---:R2:W-:Y:S01]  /*33f0*/  SYNCS.ARRIVE.TRANS64.RED.A1T0 RZ, [R0+URZ], RZ ;  /* 0x000000ff00ff79a7 */ /* 0x0045e200081004ff */
[----:B-1----:R-:W-:Y:S01]  /*3400*/  LOP3.LUT P1, RZ, R6, 0x1, RZ, 0xc0, !PT ;  /* 0x0000000106ff7812 */ /* 0x002fe2000782c0ff */
[----:B--2---:R-:W-:-:S12]  /*3410*/  BRA.U UP3, `(.L_x_57) ;  /* 0x0000000503187547 */ /* 0x004fd8000b800000 */
[----:B------:R-:W1:Y:S02]  /*3420*/  LDCU UR4, c[0x0][0x38c] ;  /* 0x00007180ff0477ac */ /* 0x000e640008000800 */
[----:B-1----:R-:W-:-:S09]  /*3430*/  UISETP.GE.AND UP0, UPT, UR4, 0x1, UPT ;  /* 0x000000010400788c */ /* 0x002fd2000bf06270 */
[----:B------:R-:W-:Y:S05]  /*3440*/  BRA.U !UP0, `(.L_x_58) ;  /* 0x0000000508047547 */ /* 0x000fea000b800000 */
[----:B------:R-:W-:Y:S01]  /*3450*/  ULEA UR4, UR26, UR13, 0x3 ;  /* 0x0000000d1a047291 */ /* 0x000fe2000f8e18ff */
[----:B------:R-:W-:Y:S01]  /*3460*/  SHF.L.U32 R0, R2, 0x1f, RZ ;  /* 0x0000001f02007819 */ /* 0x000fe200000006ff */
[----:B------:R-:W-:Y:S01]  /*3470*/  UMOV UR23, URZ ;  /* 0x000000ff00177c82 */ /* 0x000fe20008000000 */
[----:B------:R-:W-:Y:S01]  /*3480*/  LOP3.LUT R4, R8, 0x1, RZ, 0x3c, !PT ;  /* 0x0000000108047812 */ /* 0x000fe200078e3cff */
[----:B------:R-:W-:Y:S01]  /*3490*/  UMOV UR25, 0x1 ;  /* 0x0000000100197882 */ /* 0x000fe20000000000 */
[----:B------:R-:W-:Y:S01]  /*34a0*/  UMOV UR27, UR43 ;  /* 0x0000002b001b7c82 */ /* 0x000fe20008000000 */
[----:B------:R-:W-:Y:S01]  /*34b0*/  UMOV UR24, UR46 ;  /* 0x0000002e00187c82 */ /* 0x000fe20008000000 */
[----:B------:R-:W-:Y:S01]  /*34c0*/  R2UR UR22, R4 ;  /* 0x00000000041672ca */ /* 0x000fe200000e0000 */
[----:B------:R-:W-:Y:S01]  /*34d0*/  UMOV UR12, UR26 ;  /* 0x0000001a000c7c82 */ /* 0x000fe20008000000 */
[----:B------:R1:W2:Y:S11]  /*34e0*/  SYNCS.PHASECHK.TRANS64.TRYWAIT P2, [UR4], R0 ;  /* 0x00000000ff0075a7 */ /* 0x0002b60008041104 */
[----:B------:R-:W-:-:S12]  /*34f0*/  UIMAD UR22, UR22, 0xe0, UR29 ;  /* 0x000000e0161678a4 */ /* 0x000fd8000f8e021d */
.L_x_63:
[----:B------:R-:W-:Y:S02]  /*3500*/  UIADD3 UR27, UPT, UPT, UR27, 0x1, URZ ;  /* 0x000000011b1b7890 */ /* 0x000fe4000fffe0ff */
[----:B---3--:R-:W-:Y:S02]  /*3510*/  ULEA UR8, UR12, UR13, 0x3 ;  /* 0x0000000d0c087291 */ /* 0x008fe4000f8e18ff */
[----:B------:R-:W-:Y:S01]  /*3520*/  UISETP.NE.AND UP2, UPT, UR27, URZ, UPT ;  /* 0x000000ff1b00728c */ /* 0x000fe2000bf45270 */
[----:B--2---:R-:W-:Y:S10]  /*3530*/  @P2 BRA `(.L_x_59) ;  /* 0x00000000000c2947 */ /* 0x004ff40003800000 */
[----:B------:R-:W-:Y:S04]  /*3540*/  SHF.L.U32 R5, R2, 0x1f, RZ ;  /* 0x0000001f02057819 */ /* 0x000fe800000006ff */
[----:B------:R-:W2:Y:S02]  /*3550*/  SYNCS.PHASECHK.TRANS64.TRYWAIT P0, [UR8], R5 ;  /* 0x00000005ff0075a7 */ /* 0x000ea40008001108 */
[----:B--2---:R-:W-:Y:S05]  /*3560*/  @!P0 BRA `(.L_x_60) ;  /* 0x000000b400548947 */ /* 0x004fea0003800000 */
.L_x_59:
[----:B------:R-:W-:Y:S01]  /*3570*/  UISETP.NE.AND UP0, UPT, UR24, 0x1, UPT ;  /* 0x000000011800788c */ /* 0x000fe2000bf05270 */
[----:B------:R-:W-:Y:S01]  /*3580*/  PLOP3.LUT P2, PT, PT, PT, PT, 0x80, 0x8 ;  /* 0x000000000008781c */ /* 0x000fe20003f4f070 */
[----:B------:R-:W-:Y:S02]  /*3590*/  UIADD3 UR4, UPT, UPT, UR12, 0x1, URZ ;  /* 0x000000010c047890 */ /* 0x000fe4000fffe0ff */
[----:B------:R-:W-:Y:S02]  /*35a0*/  ULEA UR6, UR12, UR41, 0x7 ;  /* 0x000000290c067291 */ /* 0x000fe4000f8e38ff */
[----:B------:R-:W-:Y:S01]  /*35b0*/  UISETP.NE.AND UP1, UPT, UR4, 0x3, UPT ;  /* 0x000000030400788c */ /* 0x000fe2000bf25270 */
[----:B------:R-:W-:Y:S01]  /*35c0*/  PLOP3.LUT P0, PT, PT, PT, UP0, 0x80, 0x8 ;  /* 0x000000000008781c */ /* 0x000fe20003f0f008 */
[----:B------:R-:W-:Y:S02]  /*35d0*/  UMOV UR7, 0x4008 ;  /* 0x0000400800077882 */ /* 0x000fe40000000000 */
[----:B------:R-:W-:Y:S02]  /*35e0*/  USEL UR5, URZ, 0x1, UP1 ;  /* 0x00000001ff057887 */ /* 0x000fe40008800000 */
[----:B------:R-:W-:Y:S04]  /*35f0*/  USEL UR26, UR4, URZ, UP1 ;  /* 0x000000ff041a7287 */ /* 0x000fe80008800000 */
[----:B------:R-:W-:Y:S01]  /*3600*/  @UP0 ULEA UR4, UR26, UR13, 0x3 ;  /* 0x0000000d1a040291 */ /* 0x000fe2000f8e18ff */
[----:B------:R-:W-:Y:S01]  /*3610*/  LOP3.LUT R2, R2, UR5, RZ, 0x3c, !PT ;  /* 0x0000000502027c12 */ /* 0x000fe2000f8e3cff */
[----:B------:R-:W-:Y:S03]  /*3620*/  UISETP.NE.AND UP0, UPT, UR25, 0x1, UPT ;  /* 0x000000011900788c */ /* 0x000fe6000bf05270 */
[----:B-1----:R-:W-:Y:S04]  /*3630*/  @P0 SHF.L.U32 R0, R2, 0x1f, RZ ;  /* 0x0000001f02000819 */ /* 0x002fe800000006ff */
[----:B------:R1:W2:Y:S01]  /*3640*/  @P0 SYNCS.PHASECHK.TRANS64.TRYWAIT P2, [UR4], R0 ;  /* 0x00000000ff0005a7 */ /* 0x0002a20008041104 */
[----:B------:R1:W-:Y:S01]  /*3650*/  UTCCP.T.S.2CTA.128dp128bit tmem[UR29+0x1e0], gdesc[UR6] ;  /* 0x0001e0061d0079e7 */ /* 0x0003e20008380000 */
[----:B------:R-:W-:Y:S05]  /*3660*/  BRA.U UP0, `(.L_x_61) ;  /* 0x00000001000c7547 */ /* 0x000fea000b800000 */
[----:B------:R-:W-:Y:S04]  /*3670*/  SHF.L.U32 R5, R8, 0x1f, RZ ;  /* 0x0000001f08057819 */ /* 0x000fe800000006ff */
[----:B------:R-:W3:Y:S02]  /*3680*/  SYNCS.PHASECHK.TRANS64.TRYWAIT P0, [UR13+0xa8], R5 ;  /* 0x0000a805ff0075a7 */ /* 0x000ee4000800110d */
[----:B---3--:R-:W-:Y:S05]  /*3690*/  @!P0 BRA `(.L_x_62) ;  /* 0x000000b400208947 */ /* 0x008fea0003800000 */
.L_x_61:
[----:B-1----:R-:W-:Y:S02]  /*36a0*/  ULEA UR6, UR12, UR40, 0xb ;  /* 0x000000280c067291 */ /* 0x002fe4000f8e58ff */
[----:B------:R-:W-:Y:S02]  /*36b0*/  ULEA UR4, UR12, UR39, 0xa ;  /* 0x000000270c047291 */ /* 0x000fe4000f8e50ff */
[----:B------:R-:W-:Y:S02]  /*36c0*/  UISETP.NE.U32.AND UP0, UPT, UR23, URZ, UPT ;  /* 0x000000ff1700728c */ /* 0x000fe4000bf05070 */
[----:B------:R-:W-:Y:S02]  /*36d0*/  UIADD3 UR20, UPT, UPT, UR6, 0x4, URZ ;  /* 0x0000000406147890 */ /* 0x000fe4000fffe0ff */
[----:B------:R-:W-:Y:S02]  /*36e0*/  UIADD3 UR18, UPT, UPT, UR4, 0x2, URZ ;  /* 0x0000000204127890 */ /* 0x000fe4000fffe0ff */
[----:B------:R-:W-:Y:S02]  /*36f0*/  UIADD3 UR28, UPT, UPT, UR8, 0x18, URZ ;  /* 0x00000018081c7890 */ /* 0x000fe4000fffe0ff */
[----:B------:R-:W-:Y:S02]  /*3700*/  UIADD3 UR16, UPT, UPT, UR6, 0x400, URZ ;  /* 0x0000040006107890 */ /* 0x000fe4000fffe0ff */
[----:B------:R-:W-:Y:S02]  /*3710*/  UIADD3 UR14, UPT, UPT, UR4, 0x4, URZ ;  /* 0x00000004040e7890 */ /* 0x000fe4000fffe0ff */
[----:B------:R-:W-:Y:S02]  /*3720*/  UIADD3 UR10, UPT, UPT, UR6, 0x404, URZ ;  /* 0x00000404060a7890 */ /* 0x000fe4000fffe0ff */
[----:B------:R-:W-:Y:S02]  /*3730*/  UIADD3 UR8, UPT, UPT, UR4, 0x6, URZ ;  /* 0x0000000604087890 */ /* 0x000fe4000fffe0ff */
[----:B------:R-:W-:Y:S02]  /*3740*/  UIADD3 UR25, UPT, UPT, UR25, 0x1, URZ ;  /* 0x0000000119197890 */ /* 0x000fe4000fffe0ff */
[----:B------:R-:W-:Y:S01]  /*3750*/  UIADD3 UR24, UPT, UPT, UR24, -0x1, URZ ;  /* 0xffffffff18187890 */ /* 0x000fe2000fffe0ff */
[----:B------:R-:W-:Y:S01]  /*3760*/  UMOV UR7, 0x40004040 ;  /* 0x4000404000077882 */ /* 0x000fe20000000000 */
[----:B------:R-:W-:Y:S01]  /*3770*/  UMOV UR5, 0x40004040 ;  /* 0x4000404000057882 */ /* 0x000fe20000000000 */
[----:B------:R-:W-:Y:S01]  /*3780*/  UMOV UR21, 0x40004040 ;  /* 0x4000404000157882 */ /* 0x000fe20000000000 */
[----:B------:R3:W-:Y:S01]  /*3790*/  UTCHMMA.2CTA gdesc[UR4], gdesc[UR6], tmem[UR22], tmem[UR32], idesc[UR33], UP0 ;  /* 0x00ff2006040075ea */ /* 0x0007e20008200016 */
[----:B------:R-:W-:Y:S01]  /*37a0*/  UMOV UR19, 0x40004040 ;  /* 0x4000404000137882 */ /* 0x000fe20000000000 */
[----:B------:R-:W-:Y:S01]  /*37b0*/  UMOV UR17, 0x40004040 ;  /* 0x4000404000117882 */ /* 0x000fe20000000000 */
[----:B------:R3:W-:Y:S01]  /*37c0*/  UTCHMMA.2CTA gdesc[UR18], gdesc[UR20], tmem[UR22], tmem[UR36], idesc[UR37], UPT ;  /* 0x00ff2414120075ea */ /* 0x0007e2000ba00016 */
[----:B------:R-:W-:Y:S01]  /*37d0*/  UMOV UR15, 0x40004040 ;  /* 0x40004040000f7882 */ /* 0x000fe20000000000 */
[----:B------:R-:W-:Y:S01]  /*37e0*/  UMOV UR11, 0x40004040 ;  /* 0x40004040000b7882 */ /* 0x000fe20000000000 */
[----:B------:R3:W-:Y:S01]  /*37f0*/  UTCHMMA.2CTA gdesc[UR14], gdesc[UR16], tmem[UR22], tmem[UR30], idesc[UR31], UPT ;  /* 0x00ff1e100e0075ea */ /* 0x0007e2000ba00016 */
[----:B------:R-:W-:Y:S01]  /*3800*/  UMOV UR9, 0x40004040 ;  /* 0x4000404000097882 */ /* 0x000fe20000000000 */
[----:B------:R-:W-:Y:S01]  /*3810*/  UMOV UR23, 0x1 ;  /* 0x0000000100177882 */ /* 0x000fe20000000000 */
[----:B------:R3:W-:Y:S01]  /*3820*/  UTCHMMA.2CTA gdesc[UR8], gdesc[UR10], tmem[UR22], tmem[UR34], idesc[UR35], UPT ;  /* 0x00ff220a080075ea */ /* 0x0007e2000ba00016 */
[----:B------:R3:W-:Y:S01]  /*3830*/  UTCBAR.2CTA.MULTICAST [UR28], URZ, UR38 ;  /* 0x000000ff1c0073e9 */ /* 0x0007e20008200826 */
[----:B------:R-:W-:Y:S01]  /*3840*/  UMOV UR12, UR26 ;  /* 0x0000001a000c7c82 */ /* 0x000fe20008000000 */
[----:B------:R-:W-:Y:S05]  /*3850*/  BRA.U UP2, `(.L_x_63) ;  /* 0xfffffffd02287547 */ /* 0x000fea000b83ffff */
.L_x_58:
[----:B------:R1:W-:Y:S01]  /*3860*/  UTCBAR.2CTA.MULTICAST [UR44], URZ, UR42 ;  /* 0x000000ff2c0073e9 */ /* 0x0003e2000820082a */
[----:B------:R-:W-:Y:S01]  /*3870*/  NOP ;  /* 0x0000000000007918 */ /* 0x000fe20000000000 */
.L_x_57:
[C---:B------:R-:W-:Y:S02]  /*3880*/  ISETP.NE.AND P0, PT, R9.reuse, 0x2, PT ;  /* 0x000000020900780c */ /* 0x040fe40003f05270 */
[----:B------:R-:W-:Y:S02]  /*3890*/  LOP3.LUT R8, R8, 0x1, RZ, 0x3c, !PT ;  /* 0x0000000108087812 */ /* 0x000fe400078e3cff */
[----:B------:R-:W-:Y:S02]  /*38a0*/  SEL R0, RZ, 0x1, P0 ;  /* 0x00000001ff007807 */ /* 0x000fe40000000000 */
[----:B------:R-:W-:Y:S02]  /*38b0*/  SEL R9, R9, RZ, P0 ;  /* 0x000000ff09097207 */ /* 0x000fe40000000000 */
[----:B------:R-:W-:Y:S01]  /*38c0*/  LOP3.LUT R3, R3, R0, RZ, 0x3c, !PT ;  /* 0x0000000003037212 */ /* 0x000fe200078e3cff */
[----:B------:R-:W-:Y:S06]  /*38d0*/  @P1 BRA `(.L_x_64) ;  /* 0xfffffff800881947 */ /* 0x000fec000383ffff */
[----:B---3--:R-:W3:Y:S01]  /*38e0*/  S2UR UR6, SR_CgaCtaId ;  /* 0x00000000000679c3 */ /* 0x008ee20000008800 */
[----:B------:R-:W-:Y:S01]  /*38f0*/  ELECT P0, URZ, PT ;  /* 0x0000000000ff782f */ /* 0x000fe20003800000 */
[----:B------:R-:W-:Y:S01]  /*3900*/  IMAD.MOV.U32 R0, RZ, RZ, 0x1 ;  /* 0x00000001ff007424 */ /* 0x000fe200078e00ff */
[----:B------:R-:W-:Y:S01]  /*3910*/  UMOV UR4, 0x40 ;  /* 0x0000004000047882 */ /* 0x000fe20000000000 */
[----:B------:R-:W-:-:S04]  /*3920*/  SHF.L.U32 R3, RZ, 0x1f, RZ ;  /* 0x0000001fff037819 */ /* 0x000fc800000006ff */
[----:B------:R-:W-:Y:S01]  /*3930*/  UVIRTCOUNT.DEALLOC.SMPOOL 0x80 ;  /* 0x000000800000784c */ /* 0x000fe20000000000 */
[----:B---3--:R-:W-:-:S09]  /*3940*/  ULEA UR6, UR6, UR4, 0x18 ;  /* 0x0000000406067291 */ /* 0x008fd2000f8ec0ff */
[----:B------:R3:W-:Y:S01]  /*3950*/  @P0 STS.U8 [UR6+0x1c], R0 ;  /* 0x00001c00ff000988 */ /* 0x0007e20008000006 */
[----:B------:R-:W4:Y:S02]  /*3960*/  SYNCS.PHASECHK.TRANS64.TRYWAIT P0, [UR13+0xd0], R3 ;  /* 0x0000d003ff0075a7 */ /* 0x000f24000800110d */
[----:B---34-:R-:W-:Y:S05]  /*3970*/  @!P0 BRA `(.L_x_65) ;  /* 0x000000b000808947 */ /* 0x018fea0003800000 */
.L_x_188:
[----:B------:R-:W-:Y:S01]  /*3980*/  NOP ;  /* 0x0000000000007918 */ /* 0x000fe20000000000 */
[----:B---3--:R-:W3:Y:S01]  /*3990*/  LDS R0, [UR6+0x14] ;  /* 0x00001406ff007984 */ /* 0x008ee20008000800 */
[----:B------:R-:W-:Y:S01]  /*39a0*/  ULOP3.LUT UR4, UR29, 0xffff, URZ, 0xc0, !UPT ;  /* 0x0000ffff1d047892 */ /* 0x000fe2000f8ec0ff */
[----:B------:R-:W-:Y:S01]  /*39b0*/  UMOV UR5, 0xffff ;  /* 0x0000ffff00057882 */ /* 0x000fe20000000000 */
[----:B------:R-:W-:Y:S02]  /*39c0*/  UMOV UR7, 0x1 ;  /* 0x0000000100077882 */ /* 0x000fe40000000000 */
[----:B------:R-:W-:-:S04]  /*39d0*/  USHF.R.U32.HI UR4, URZ, 0x5, UR4 ;  /* 0x00000005ff047899 */ /* 0x000fc80008011604 */
[----:B------:R-:W-:Y:S02]  /*39e0*/  USHF.L.U32 UR5, UR5, UR4, URZ ;  /* 0x0000000405057299 */ /* 0x000fe400080006ff */
[----:B------:R-:W-:-:S04]  /*39f0*/  USHF.L.U32 UR4, UR7, UR4, URZ ;  /* 0x0000000407047299 */ /* 0x000fc800080006ff */
[----:B---3--:R-:W-:-:S04]  /*3a00*/  LOP3.LUT R0, R0, UR5, RZ, 0xc0, !PT ;  /* 0x0000000500007c12 */ /* 0x008fc8000f8ec0ff */
[----:B------:R-:W-:-:S13]  /*3a10*/  ISETP.NE.AND P0, PT, R0, UR5, PT ;  /* 0x0000000500007c0c */ /* 0x000fda000bf05270 */
[----:B------:R-:W-:Y:S05]  /*3a20*/  @P0 BRA `(.L_x_66) ;  /* 0x0000000000580947 */ /* 0x000fea0003800000 */
[----:B------:R-:W3:Y:S02]  /*3a30*/  LDS R0, [UR6+0x18] ;  /* 0x00001806ff007984 */ /* 0x000ee40008000800 */
[----:B---3--:R-:W-:-:S04]  /*3a40*/  LOP3.LUT R0, R0, UR4, RZ, 0xc0, !PT ;  /* 0x0000000400007c12 */ /* 0x008fc8000f8ec0ff */
[----:B------:R-:W-:-:S13]  /*3a50*/  ISETP.NE.AND P0, PT, R0, UR4, PT ;  /* 0x0000000400007c0c */ /* 0x000fda000bf05270 */
[----:B------:R-:W-:Y:S05]  /*3a60*/  @P0 BRA `(.L_x_67) ;  /* 0x00000000003c0947 */ /* 0x000fea0003800000 */
[----:B------:R-:W3:Y:S01]  /*3a70*/  S2R R2, SR_LANEID ;  /* 0x0000000000027919 */ /* 0x000ee20000000000 */
[----:B------:R-:W-:Y:S01]  /*3a80*/  ULOP3.LUT UR5, URZ, UR5, URZ, 0x33, !UPT ;  /* 0x00000005ff057292 */ /* 0x000fe2000f8e33ff */
[----:B------:R-:W-:Y:S01]  /*3a90*/  LOP3.LUT R4, RZ, UR4, RZ, 0x33, !PT ;  /* 0x00000004ff047c12 */ /* 0x000fe2000f8e33ff */
[----:B------:R-:W-:Y:S02]  /*3aa0*/  VOTEU.ANY UR4, UPT, PT ;  /* 0x0000000000047886 */ /* 0x000fe400038e0100 */
[----:B------:R-:W-:Y:S01]  /*3ab0*/  UFLO.U32 UR4, UR4 ;  /* 0x00000004000472bd */ /* 0x000fe200080e0000 */
[----:B------:R-:W4:Y:S01]  /*3ac0*/  REDUX UR7, R4 ;  /* 0x00000000040773c4 */ /* 0x000f220000000000 */
[----:B------:R-:W-:-:S06]  /*3ad0*/  IMAD.U32 R0, RZ, RZ, UR5 ;  /* 0x00000005ff007e24 */ /* 0x000fcc000f8e00ff */
[----:B------:R1:W-:Y:S01]  /*3ae0*/  UTCATOMSWS.AND URZ, UR5 ;  /* 0x0000000500ff79e3 */ /* 0x0003e20008000000 */
[----:B------:R-:W2:Y:S01]  /*3af0*/  REDUX UR8, R0 ;  /* 0x00000000000873c4 */ /* 0x000ea20000000000 */
[----:B---3--:R-:W-:Y:S01]  /*3b00*/  ISETP.EQ.U32.AND P0, PT, R2, UR4, PT ;  /* 0x0000000402007c0c */ /* 0x008fe2000bf02070 */
[----:B----4-:R-:W-:Y:S01]  /*3b10*/  IMAD.U32 R2, RZ, RZ, UR7 ;  /* 0x00000007ff027e24 */ /* 0x010fe2000f8e00ff */
[----:B--2---:R-:W-:-:S11]  /*3b20*/  MOV R3, UR8 ;  /* 0x0000000800037c02 */ /* 0x004fd60008000f00 */
[----:B------:R1:W-:Y:S04]  /*3b30*/  @P0 ATOMS.AND RZ, [UR6+0x14], R3 ;  /* 0x00001403ffff098c */ /* 0x0003e8000a800006 */
[----:B------:R1:W-:Y:S01]  /*3b40*/  @P0 ATOMS.AND RZ, [UR6+0x18], R2 ;  /* 0x00001802ffff098c */ /* 0x0003e2000a800006 */
[----:B------:R-:W-:Y:S05]  /*3b50*/  BRA `(.L_x_68) ;  /* 0x0000000000147947 */ /* 0x000fea0003800000 */
.L_x_67:
[----:B------:R-:W-:Y:S02]  /*3b60*/  MOV R2, 0x3b80 ;  /* 0x00003b8000027802 */ /* 0x000fe40000000f00 */
[----:B-12--5:R-:W-:Y:S05]  /*3b70*/  CALL.REL.NOINC `($__internal_0_$__cuda_sm10x_tcgen05_guardrail_trap_col_being_dealloced_not_returned_by_alloc) ;  /* 0x000000b8001c7944 */ /* 0x026fea0003c00000 */
[----:B------:R-:W-:Y:S05]  /*3b80*/  BRA `(.L_x_68) ;  /* 0x0000000000087947 */ /* 0x000fea0003800000 */
.L_x_66:
[----:B------:R-:W-:Y:S02]  /*3b90*/  MOV R2, 0x3bb0 ;  /* 0x00003bb000027802 */ /* 0x000fe40000000f00 */
[----:B-12--5:R-:W-:Y:S05]  /*3ba0*/  CALL.REL.NOINC `($__internal_2_$__cuda_sm10x_tcgen05_guardrail_trap_unallocated_columns_being_dealloced) ;  /* 0x000000b800287944 */ /* 0x026fea0003c00000 */
.L_x_68:
[----:B------:R-:W-:Y:S01]  /*3bb0*/  NOP ;  /* 0x0000000000007918 */ /* 0x000fe20000000000 */
[----:B-1----:R-:W-:Y:S05]  /*3bc0*/  EXIT ;  /* 0x000000000000794d */ /* 0x002fea0003800000 */
.L_x_44:
[----:B------:R-:W-:-:S09]  /*3bd0*/  UISETP.NE.OR UP0, UPT, UR18, 0x3, !UP4 ;  /* 0x000000031200788c */ /* 0x000fd2000e705670 */
[----:B------:R-:W-:Y:S05]  /*3be0*/  BRA.U UP0, `(.L_x_69) ;  /* 0x0000002100fc7547 */ /* 0x000fea000b800000 */
[----:B------:R-:W1:Y:S01]  /*3bf0*/  LDCU.64 UR4, c[0x0][0xa88] ;  /* 0x00015100ff0477ac */ /* 0x000e620008000a00 */
[----:B------:R-:W2:Y:S01]  /*3c00*/  LDC.64 R12, c[0x0][0x348] ;  /* 0x0000d200ff0c7b82 */ /* 0x000ea20000000a00 */
[----:B------:R-:W-:Y:S01]  /*3c10*/  HFMA2 R10, -RZ, RZ, 0, 0 ;  /* 0x00000000ff0a7431 */ /* 0x000fe200000001ff */
[----:B------:R-:W-:Y:S01]  /*3c20*/  MOV R9, RZ ;  /* 0x000000ff00097202 */ /* 0x000fe20000000f00 */
[----:B------:R-:W3:Y:S01]  /*3c30*/  LDCU UR55, c[0x0][0x370] ;  /* 0x00006e00ff3777ac */ /* 0x000ee20008000800 */
[----:B------:R-:W-:Y:S01]  /*3c40*/  HFMA2 R3, -RZ, RZ, 0, 2 ;  /* 0x00004000ff037431 */ /* 0x000fe200000001ff */
[----:B------:R-:W3:Y:S01]  /*3c50*/  LDCU.128 UR60, c[0x0][0xd10] ;  /* 0x0001a200ff3c77ac */ /* 0x000ee20008000c00 */
[----:B------:R-:W4:Y:S01]  /*3c60*/  LDCU UR53, c[0x0][0x374] ;  /* 0x00006e80ff3577ac */ /* 0x000f220008000800 */
[----:B------:R-:W4:Y:S01]  /*3c70*/  LDCU.64 UR56, c[0x0][0xa90] ;  /* 0x00015200ff3877ac */ /* 0x000f220008000a00 */
[----:B-1----:R-:W-:Y:S01]  /*3c80*/  UISETP.NE.U32.AND UP0, UPT, UR4, URZ, UPT ;  /* 0x000000ff0400728c */ /* 0x002fe2000bf05070 */
[----:B------:R-:W1:Y:S01]  /*3c90*/  LDCU UR15, c[0x0][0xd0c] ;  /* 0x0001a180ff0f77ac */ /* 0x000e620008000800 */
[----:B------:R-:W2:Y:S01]  /*3ca0*/  LDCU UR65, c[0x0][0xd20] ;  /* 0x0001a400ff4177ac */ /* 0x000ea20008000800 */
[----:B------:R-:W2:Y:S01]  /*3cb0*/  LDCU UR4, c[0x0][0xd30] ;  /* 0x0001a600ff0477ac */ /* 0x000ea20008000800 */
[----:B------:R-:W-:-:S02]  /*3cc0*/  UISETP.NE.AND.EX UP6, UPT, UR5, URZ, UPT, UP0 ;  /* 0x000000ff0500728c */ /* 0x000fc4000bfc5300 */
[----:B------:R-:W-:Y:S02]  /*3cd0*/  UISETP.NE.AND UP0, UPT, UR18, 0x2, UPT ;  /* 0x000000021200788c */ /* 0x000fe4000bf05270 */
[----:B---3--:R-:W-:Y:S02]  /*3ce0*/  UIMAD.WIDE.U32 UR8, UR55, UR60, URZ ;  /* 0x0000003c370872a5 */ /* 0x008fe4000f8e00ff */
[----:B----4-:R-:W-:Y:S01]  /*3cf0*/  UIMAD.WIDE.U32 UR6, UR53, UR63, URZ ;  /* 0x0000003f350672a5 */ /* 0x010fe2000f8e00ff */
[----:B------:R-:W-:Y:S01]  /*3d00*/  UMOV UR21, 0x400 ;  /* 0x0000040000157882 */ /* 0x000fe20000000000 */
[----:B------:R-:W-:Y:S02]  /*3d10*/  USEL UR64, URZ, 0x1, UP0 ;  /* 0x00000001ff407887 */ /* 0x000fe40008000000 */
[----:B------:R-:W-:Y:S02]  /*3d20*/  UISETP.NE.U32.AND UP0, UPT, UR56, URZ, UPT ;  /* 0x000000ff3800728c */ /* 0x000fe4000bf05070 */
[----:B------:R-:W-:Y:S01]  /*3d30*/  ULEA UR21, UR54, UR21, 0x18 ;  /* 0x0000001536157291 */ /* 0x000fe2000f8ec0ff */
[----:B------:R-:W-:Y:S01]  /*3d40*/  UMOV UR5, UR9 ;  /* 0x0000000900057c82 */ /* 0x000fe20008000000 */
[----:B------:R-:W-:Y:S01]  /*3d50*/  UMOV UR6, UR7 ;  /* 0x0000000700067c82 */ /* 0x000fe20008000000 */
[----:B------:R-:W-:-:S02]  /*3d60*/  UISETP.GE.AND UP4, UPT, UR45, 0x1, UPT ;  /* 0x000000012d00788c */ /* 0x000fc4000bf86270 */
[----:B------:R-:W-:Y:S02]  /*3d70*/  UISETP.NE.AND UP3, UPT, UR45, 0x1, UPT ;  /* 0x000000012d00788c */ /* 0x000fe4000bf65270 */
[----:B------:R-:W-:Y:S01]  /*3d80*/  UISETP.NE.AND.EX UP5, UPT, UR57, URZ, UPT, UP0 ;  /* 0x000000ff3900728c */ /* 0x000fe2000bfa5300 */
[----:B------:R-:W-:Y:S01]  /*3d90*/  UMOV UR46, URZ ;  /* 0x000000ff002e7c82 */ /* 0x000fe20008000000 */
[----:B------:R-:W-:Y:S01]  /*3da0*/  UPLOP3.LUT UP1, UPT, UPT, UPT, UPT, 0x40, 0x4 ;  /* 0x000000000004789c */ /* 0x000fe20003f2e870 */
[----:B------:R-:W3:Y:S01]  /*3db0*/  LDCU.64 UR22, c[0x0][0xd28] ;  /* 0x0001a500ff1677ac */ /* 0x000ee20008000a00 */
[----:B-1----:R-:W-:Y:S02]  /*3dc0*/  UISETP.NE.AND UP3, UPT, UR15, 0x1, UPT ;  /* 0x000000010f00788c */ /* 0x002fe4000bf65270 */
[----:B------:R-:W-:Y:S02]  /*3dd0*/  UIADD3 UR25, UPT, UPT, UR21, 0x30, URZ ;  /* 0x0000003015197890 */ /* 0x000fe4000fffe0ff */
[----:B------:R-:W-:-:S02]  /*3de0*/  UIADD3 UR49, UPT, UPT, UR21, 0x38, URZ ;  /* 0x0000003815317890 */ /* 0x000fc4000fffe0ff */
[----:B------:R-:W-:Y:S02]  /*3df0*/  UIADD3 UR41, UPT, UPT, UR21, 0x40, URZ ;  /* 0x0000004015297890 */ /* 0x000fe4000fffe0ff */
[----:B------:R-:W-:Y:S02]  /*3e00*/  UIADD3 UR33, UPT, UPT, UR21, 0x48, URZ ;  /* 0x0000004815217890 */ /* 0x000fe4000fffe0ff */
[----:B------:R-:W-:Y:S02]  /*3e10*/  USHF.R.U32.HI UR59, URZ, UR61, UR5 ;  /* 0x0000003dff3b7299 */ /* 0x000fe40008011605 */
[----:B--2---:R-:W-:Y:S02]  /*3e20*/  USHF.R.U32.HI UR58, URZ, UR65, UR6 ;  /* 0x00000041ff3a7299 */ /* 0x004fe40008011606 */
[----:B------:R-:W-:Y:S02]  /*3e30*/  UISETP.NE.AND UP0, UPT, UR62, 0x1, UPT ;  /* 0x000000013e00788c */ /* 0x000fe4000bf05270 */
[----:B------:R-:W-:-:S11]  /*3e40*/  UISETP.NE.AND UP4, UPT, UR4, 0x1, UPT ;  /* 0x000000010400788c */ /* 0x000fd6000bf85270 */
.L_x_84:
[C---:B------:R-:W-:Y:S02]  /*3e50*/  LEA R8, R10.reuse, UR21, 0x3 ;  /* 0x000000150a087c11 */ /* 0x040fe4000f8e18ff */
[----:B------:R-:W-:Y:S02]  /*3e60*/  SHF.L.U32 R5, R9, 0x1f, RZ ;  /* 0x0000001f09057819 */ /* 0x000fe400000006ff */
[----:B------:R-:W-:Y:S02]  /*3e70*/  LEA R6, R10, UR21, 0x4 ;  /* 0x000000150a067c11 */ /* 0x000fe4000f8e20ff */
[----:B-1----:R-:W1:Y:S02]  /*3e80*/  SYNCS.PHASECHK.TRANS64.TRYWAIT P0, [R8+URZ+0x80], R5 ;  /* 0x00008005080075a7 */ /* 0x002e6400080011ff */
[----:B-1----:R-:W-:Y:S05]  /*3e90*/  @!P0 BRA `(.L_x_70) ;  /* 0x000000ac00508947 */ /* 0x002fea0003800000 */
.L_x_189:
[----:B-1----:R-:W1:Y:S01]  /*3ea0*/  LDS.128 R4, [R6+0xe0] ;  /* 0x0000e00006047984 */ /* 0x002e620000000c00 */
[----:B------:R-:W-:Y:S01]  /*3eb0*/  UISETP.GE.AND UP0, UPT, UR45, 0x1, UPT ;  /* 0x000000012d00788c */ /* 0x000fe2000bf06270 */
[----:B------:R-:W-:Y:S01]  /*3ec0*/  @!PT LDS RZ, [RZ] ;  /* 0x00000000fffff984 */ /* 0x000fe20000000800 */
[----:B------:R-:W-:Y:S01]  /*3ed0*/  @!PT LDS RZ, [RZ] ;  /* 0x00000000fffff984 */ /* 0x000fe20000000800 */
[----:B------:R-:W-:Y:S01]  /*3ee0*/  @!PT LDS RZ, [RZ] ;  /* 0x00000000fffff984 */ /* 0x000fe20000000800 */
[----:B------:R-:W-:Y:S01]  /*3ef0*/  @!PT LDS RZ, [RZ] ;  /* 0x00000000fffff984 */ /* 0x000fe20000000800 */
[----:B------:R2:W-:Y:S06]  /*3f00*/  MEMBAR.ALL.CTA ;  /* 0x0000000000007992 */ /* 0x0005ec0000008000 */
[----:B--2---:R-:W2:Y:S01]  /*3f10*/  FENCE.VIEW.ASYNC.S ;  /* 0x00000000000073c6 */ /* 0x004ea20000000000 */
[----:B-1----:R-:W-:Y:S11]  /*3f20*/  LOP3.LUT P0, RZ, R6, 0x1, RZ, 0xc0, !PT ;  /* 0x0000000106ff7812 */ /* 0x002ff6000780c0ff */
[----:B------:R-:W-:Y:S02]  /*3f30*/  @!UPT UIADD3 URZ, UPT, UPT, URZ, URZ, URZ ;  /* 0x000000fffffff290 */ /* 0x000fe4000fffe0ff */
[----:B--2---:R-:W-:Y:S01]  /*3f40*/  VOTEU.ANY UP3, P0 ;  /* 0x0000000000ff7886 */ /* 0x004fe20000060100 */
[----:B------:R-:W-:Y:S11]  /*3f50*/  PLOP3.LUT P0, PT, PT, PT, UP3, 0x80, 0x8 ;  /* 0x000000000008781c */ /* 0x000ff60003f0f038 */
[----:B------:R-:W-:Y:S02]  /*3f60*/  @!UPT UIADD3 URZ, UPT, UPT, URZ, URZ, URZ ;  /* 0x000000fffffff290 */ /* 0x000fe4000fffe0ff */
[----:B------:R-:W-:Y:S02]  /*3f70*/  @P0 SHF.R.U32.HI R0, RZ, 0x10, R5 ;  /* 0x00000010ff000819 */ /* 0x000fe40000011605 */
[----:B------:R-:W-:Y:S02]  /*3f80*/  @P0 MOV R2, R4 ;  /* 0x0000000400020202 */ /* 0x000fe40000000f00 */
[----:B------:R-:W-:Y:S01]  /*3f90*/  @P0 R2UR UR4, R0 ;  /* 0x00000000000402ca */ /* 0x000fe200000e0000 */
[----:B------:R-:W-:Y:S01]  /*3fa0*/  VIADD R0, R8, 0x90 ;  /* 0x0000009008007836 */ /* 0x000fe20000000000 */
[----:B------:R-:W-:Y:S02]  /*3fb0*/  @P0 LOP3.LUT R4, R5, 0xffff, RZ, 0xc0, !PT ;  /* 0x0000ffff05040812 */ /* 0x000fe400078ec0ff */
[----:B------:R-:W-:Y:S02]  /*3fc0*/  @P0 R2UR UR6, R2 ;  /* 0x00000000020602ca */ /* 0x000fe400000e0000 */
[----:B------:R-:W-:Y:S02]  /*3fd0*/  PRMT R0, RZ, 0x654, R0 ;  /* 0x00000654ff007816 */ /* 0x000fe40000000000 */
[----:B------:R-:W-:Y:S02]  /*3fe0*/  @P0 R2UR UR5, R4 ;  /* 0x00000000040502ca */ /* 0x000fe400000e0000 */
[----:B------:R1:W-:Y:S03]  /*3ff0*/  SYNCS.ARRIVE.TRANS64.RED.A1T0 RZ, [R0+URZ], RZ ;  /* 0x000000ff00ff79a7 */ /* 0x0003e600081004ff */
[----:B------:R-:W-:Y:S04]  /*4000*/  @UP3 UMOV UR47, UR4 ;  /* 0x00000004002f3c82 */ /* 0x000fe80008000000 */
[----:B------:R-:W-:Y:S04]  /*4010*/  @UP3 UMOV UR14, UR6 ;  /* 0x00000006000e3c82 */ /* 0x000fe80008000000 */
[----:B------:R-:W-:Y:S01]  /*4020*/  @UP3 UMOV UR13, UR5 ;  /* 0x00000005000d3c82 */ /* 0x000fe20008000000 */
[----:B------:R-:W-:Y:S05]  /*4030*/  BRA.U !UP0, `(.L_x_71) ;  /* 0x0000000108c07547 */ /* 0x000fea000b800000 */
[----:B------:R-:W-:Y:S02]  /*4040*/  UIMAD.WIDE.U32 UR16, UR13, UR63, URZ ;  /* 0x0000003f0d1072a5 */ /* 0x000fe4000f8e00ff */
[----:B------:R-:W-:Y:S02]  /*4050*/  UP2UR UR20, UPR, URZ, 0x4 ;  /* 0x00000004ff147883 */ /* 0x000fe40008000000 */
[----:B------:R-:W-:Y:S02]  /*4060*/  UISETP.NE.AND UP2, UPT, UR62, 0x1, UPT ;  /* 0x000000013e00788c */ /* 0x000fe4000bf45270 */
[----:B------:R-:W-:Y:S02]  /*4070*/  UIMAD.WIDE.U32 UR18, UR14, UR60, URZ ;  /* 0x0000003c0e1272a5 */ /* 0x000fe4000f8e00ff */
[----:B------:R-:W-:Y:S02]  /*4080*/  USEL UR4, UR53, UR58, !UP2 ;  /* 0x0000003a35047287 */ /* 0x000fe4000d000000 */
[----:B------:R-:W-:Y:S02]  /*4090*/  UISETP.NE.AND UP0, UPT, UR15, 0x1, UPT ;  /* 0x000000010f00788c */ /* 0x000fe4000bf05270 */
[----:B------:R-:W-:Y:S02]  /*40a0*/  UP2UR UR24, UPR, URZ, 0x2 ;  /* 0x00000002ff187883 */ /* 0x000fe40008000000 */
[----:B------:R-:W-:Y:S02]  /*40b0*/  UISETP.NE.AND UP1, UPT, UR45, 0x1, UPT ;  /* 0x000000012d00788c */ /* 0x000fe4000bf25270 */
[----:B---3--:R-:W-:Y:S02]  /*40c0*/  UIMAD.WIDE.U32 UR8, UR4, UR22, URZ ;  /* 0x00000016040872a5 */ /* 0x008fe4000f8e00ff */
[----:B------:R-:W-:Y:S01]  /*40d0*/  USEL UR7, UR55, UR59, !UP0 ;  /* 0x0000003b37077287 */ /* 0x000fe2000c000000 */
[----:B------:R-:W-:Y:S02]  /*40e0*/  UMOV UR5, UR17 ;  /* 0x0000001100057c82 */ /* 0x000fe40008000000 */
[----:B------:R-:W-:Y:S02]  /*40f0*/  USHF.R.U32.HI UR6, URZ, UR65, UR5 ;  /* 0x00000041ff067299 */ /* 0x000fe40008011605 */
[----:B------:R-:W-:Y:S02]  /*4100*/  UIMAD.WIDE.U32 UR10, UR7, UR22, URZ ;  /* 0x00000016070a72a5 */ /* 0x000fe4000f8e00ff */
[----:B------:R-:W-:Y:S02]  /*4110*/  USEL UR6, UR13, UR6, !UP2 ;  /* 0x000000060d067287 */ /* 0x000fe4000d000000 */
[----:B------:R-:W-:Y:S01]  /*4120*/  UISETP.NE.AND UP2, UPT, UR20, URZ, UPT ;  /* 0x000000ff1400728c */ /* 0x000fe2000bf45270 */
[----:B------:R-:W-:Y:S02]  /*4130*/  UMOV UR5, UR19 ;  /* 0x0000001300057c82 */ /* 0x000fe40008000000 */
[----:B------:R-:W-:Y:S03]  /*4140*/  USHF.R.U32.HI UR12, URZ, UR61, UR5 ;  /* 0x0000003dff0c7299 */ /* 0x000fe60008011605 */
[----:B------:R-:W-:Y:S02]  /*4150*/  UMOV UR5, UR9 ;  /* 0x0000000900057c82 */ /* 0x000fe40008000000 */
[----:B------:R-:W-:Y:S03]  /*4160*/  @UP1 USHF.R.U32.HI UR4, URZ, UR23, UR5 ;  /* 0x00000017ff041299 */ /* 0x000fe60008011605 */
[----:B------:R-:W-:Y:S01]  /*4170*/  UMOV UR5, UR11 ;  /* 0x0000000b00057c82 */ /* 0x000fe20008000000 */
[----:B------:R-:W-:Y:S02]  /*4180*/  UIMAD UR4, UR45, UR4, URZ ;  /* 0x000000042d0472a4 */ /* 0x000fe4000f8e02ff */
[----:B------:R-:W-:Y:S02]  /*4190*/  @UP1 USHF.R.U32.HI UR7, URZ, UR23, UR5 ;  /* 0x00000017ff071299 */ /* 0x000fe40008011605 */
[----:B------:R-:W-:Y:S02]  /*41a0*/  USEL UR5, UR14, UR12, !UP0 ;  /* 0x0000000c0e057287 */ /* 0x000fe4000c000000 */
[----:B------:R-:W-:Y:S02]  /*41b0*/  UIMAD.WIDE.U32 UR10, UR6, UR22, URZ ;  /* 0x00000016060a72a5 */ /* 0x000fe4000f8e00ff */
[----:B------:R-:W-:Y:S02]  /*41c0*/  UIMAD UR8, UR45, UR7, URZ ;  /* 0x000000072d0872a4 */ /* 0x000fe4000f8e02ff */
[----:B------:R-:W-:Y:S03]  /*41d0*/  UISETP.GE.AND UP0, UPT, UR6, UR4, UPT ;  /* 0x000000040600728c */ /* 0x000fe6000bf06270 */
[----:B------:R-:W-:Y:S01]  /*41e0*/  UMOV UR4, UR11 ;  /* 0x0000000b00047c82 */ /* 0x000fe20008000000 */
[----:B------:R-:W-:Y:S02]  /*41f0*/  UISETP.GE.OR UP0, UPT, UR5, UR8, UP0 ;  /* 0x000000080500728c */ /* 0x000fe40008706670 */
[----:B------:R-:W-:Y:S02]  /*4200*/  USHF.R.U32.HI UR4, URZ, UR23, UR4 ;  /* 0x00000017ff047299 */ /* 0x000fe40008011604 */
[----:B------:R-:W-:Y:S02]  /*4210*/  UIMAD.WIDE.U32 UR8, UR5, UR22, URZ ;  /* 0x00000016050872a5 */ /* 0x000fe4000f8e00ff */
[----:B------:R-:W-:Y:S04]  /*4220*/  USEL UR10, UR6, UR4, !UP1 ;  /* 0x00000004060a7287 */ /* 0x000fe8000c800000 */
[----:B------:R-:W-:Y:S01]  /*4230*/  UIADD3 UR11, UPT, UPT, -UR10, URZ, URZ ;  /* 0x000000ff0a0b7290 */ /* 0x000fe2000fffe1ff */
[----:B------:R-:W-:Y:S02]  /*4240*/  @!UP0 UMOV UR4, UR9 ;  /* 0x0000000900048c82 */ /* 0x000fe40008000000 */
[----:B------:R-:W-:Y:S02]  /*4250*/  @!UP0 USHF.R.U32.HI UR4, URZ, UR23, UR4 ;  /* 0x00000017ff048299 */ /* 0x000fe40008011604 */
[----:B------:R-:W-:Y:S02]  /*4260*/  UIMAD UR8, UR45, UR11, UR6 ;  /* 0x0000000b2d0872a4 */ /* 0x000fe4000f8e0206 */
[----:B------:R-:W-:Y:S02]  /*4270*/  @!UP0 USEL UR4, UR5, UR4, !UP1 ;  /* 0x0000000405048287 */ /* 0x000fe4000c800000 */
[----:B------:R-:W-:Y:S02]  /*4280*/  UISETP.NE.AND UP1, UPT, UR24, URZ, UPT ;  /* 0x000000ff1800728c */ /* 0x000fe4000bf25270 */
[----:B------:R-:W-:Y:S02]  /*4290*/  @!UP0 UIMAD UR7, UR7, UR8, UR4 ;  /* 0x00000008070782a4 */ /* 0x000fe4000f8e0204 */
[----:B------:R-:W-:Y:S02]  /*42a0*/  @!UP0 UIADD3 UR9, UPT, UPT, UR10, -UR4, URZ ;  /* 0x800000040a098290 */ /* 0x000fe4000fffe0ff */
[----:B------:R-:W-:Y:S02]  /*42b0*/  UIADD3 UR8, UPT, UPT, -UR6, URZ, URZ ;  /* 0x000000ff06087290 */ /* 0x000fe4000fffe1ff */
[----:B------:R-:W-:Y:S02]  /*42c0*/  UIADD3 UR4, UPT, UPT, -UR5, URZ, URZ ;  /* 0x000000ff05047290 */ /* 0x000fe4000fffe1ff */
[----:B------:R-:W-:Y:S03]  /*42d0*/  @!UP0 UIMAD UR6, UR9, UR45, UR5 ;  /* 0x0000002d090682a4 */ /* 0x000fe6000f8e0205 */
[----:B------:R-:W-:Y:S01]  /*42e0*/  @!UP0 UMOV UR5, UR7 ;  /* 0x0000000700058c82 */ /* 0x000fe20008000000 */
[----:B------:R-:W-:Y:S02]  /*42f0*/  UIMAD UR7, UR15, UR4, UR14 ;  /* 0x000000040f0772a4 */ /* 0x000fe4000f8e020e */
[----:B------:R-:W-:Y:S02]  /*4300*/  UIMAD UR4, UR62, UR8, UR13 ;  /* 0x000000083e0472a4 */ /* 0x000fe4000f8e020d */
[----:B------:R-:W-:Y:S02]  /*4310*/  UIMAD UR14, UR5, UR15, UR7 ;  /* 0x0000000f050e72a4 */ /* 0x000fe4000f8e0207 */
[----:B------:R-:W-:Y:S11]  /*4320*/  UIMAD UR13, UR6, UR62, UR4 ;  /* 0x0000003e060d72a4 */ /* 0x000ff6000f8e0204 */
[----:B------:R-:W-:Y:S01]  /*4330*/  @!UPT UIADD3 URZ, UPT, UPT, URZ, URZ, URZ ;  /* 0x000000fffffff290 */ /* 0x000fe2000fffe0ff */
.L_x_71:
[----:B------:R-:W2:Y:S01]  /*4340*/  @!UP4 LDCU.128 UR8, c[0x0][0xd10] ;  /* 0x0001a200ff08c7ac */ /* 0x000ea20008000c00 */
[----:B------:R-:W-:Y:S01]  /*4350*/  IMAD.MOV.U32 R6, RZ, RZ, 0x1 ;  /* 0x00000001ff067424 */ /* 0x000fe200078e00ff */
[----:B------:R-:W-:Y:S04]  /*4360*/  ISETP.NE.U32.AND P1, PT, RZ, UR56, PT ;  /* 0x00000038ff007c0c */ /* 0x000fe8000bf25070 */
[----:B------:R-:W-:Y:S01]  /*4370*/  ISETP.NE.AND.EX P1, PT, RZ, UR57, PT, P1 ;  /* 0x00000039ff007c0c */ /* 0x000fe2000bf25310 */
[----:B------:R-:W4:Y:S01]  /*4380*/  @!UP4 LDCU UR5, c[0x0][0xd0c] ;  /* 0x0001a180ff05c7ac */ /* 0x000f220008000800 */
[----:B------:R-:W-:Y:S01]  /*4390*/  SHF.L.U32 R6, R6, 0x1f, RZ ;  /* 0x0000001f06067819 */ /* 0x000fe200000006ff */
[----:B------:R-:W3:Y:S01]  /*43a0*/  @!UP4 LDCU UR4, c[0x0][0xd20] ;  /* 0x0001a400ff04c7ac */ /* 0x000ee20008000800 */
[----:B------:R-:W-:Y:S02]  /*43b0*/  USHF.L.U32 UR29, UR27, 0x8, URZ ;  /* 0x000000081b1d7899 */ /* 0x000fe400080006ff */
[----:B--2---:R-:W-:Y:S02]  /*43c0*/  UIMAD.WIDE.U32 UR6, UR14, UR8, URZ ;  /* 0x000000080e0672a5 */ /* 0x004fe4000f8e00ff */
[----:B------:R-:W-:Y:S02]  /*43d0*/  USHF.L.U32 UR26, UR26, 0x7, URZ ;  /* 0x000000071a1a7899 */ /* 0x000fe400080006ff */
[----:B------:R-:W-:Y:S02]  /*43e0*/  @!UP4 USHF.R.U32.HI UR7, URZ, UR9, UR7 ;  /* 0x00000009ff07c299 */ /* 0x000fe40008011607 */
[----:B------:R-:W-:Y:S02]  /*43f0*/  UIMAD.WIDE.U32 UR8, UR13, UR11, URZ ;  /* 0x0000000b0d0872a5 */ /* 0x000fe4000f8e00ff */
[----:B----4-:R-:W-:Y:S04]  /*4400*/  @!UP4 UISETP.NE.AND UP0, UPT, UR5, 0x1, UPT ;  /* 0x000000010500c88c */ /* 0x010fe8000bf05270 */
[----:B------:R-:W-:Y:S02]  /*4410*/  @!UP4 USEL UR7, UR14, UR7, !UP0 ;  /* 0x000000070e07c287 */ /* 0x000fe4000c000000 */
[----:B------:R-:W-:Y:S01]  /*4420*/  @!UP4 UISETP.NE.AND UP0, UPT, UR10, 0x1, UPT ;  /* 0x000000010a00c88c */ /* 0x000fe2000bf05270 */
[----:B------:R-:W-:Y:S02]  /*4430*/  @!UP4 UMOV UR6, UR9 ;  /* 0x000000090006cc82 */ /* 0x000fe40008000000 */
[----:B---3--:R-:W-:Y:S04]  /*4440*/  @!UP4 USHF.R.U32.HI UR6, URZ, UR4, UR6 ;  /* 0x00000004ff06c299 */ /* 0x008fe80008011606 */
[----:B------:R-:W-:Y:S04]  /*4450*/  @!UP4 USEL UR6, UR13, UR6, !UP0 ;  /* 0x000000060d06c287 */ /* 0x000fe8000c000000 */
[----:B------:R-:W-:Y:S02]  /*4460*/  @!UP4 UIADD3 UR4, UPT, UPT, -UR7, UR6, URZ ;  /* 0x000000060704c290 */ /* 0x000fe4000fffe1ff */
[----:B------:R-:W-:Y:S02]  /*4470*/  @!UP4 UIADD3 UR6, UPT, UPT, UR7, -UR6, URZ ;  /* 0x800000060706c290 */ /* 0x000fe4000fffe0ff */
[----:B------:R-:W-:Y:S02]  /*4480*/  @!UP4 UIMAD UR14, UR4, UR5, UR14 ;  /* 0x00000005040ec2a4 */ /* 0x000fe4000f8e020e */
[----:B------:R-:W-:Y:S01]  /*4490*/  @!UP4 UIMAD UR13, UR6, UR10, UR13 ;  /* 0x0000000a060dc2a4 */ /* 0x000fe2000f8e020d */
[----:B------:R-:W-:Y:S11]  /*44a0*/  BRA.U UP1, `(.L_x_72) ;  /* 0x0000000101107547 */ /* 0x000ff6000b800000 */
[----:B-1----:R-:W-:Y:S04]  /*44b0*/  MOV R0, UR64 ;  /* 0x0000004000007c02 */ /* 0x002fe80008000f00 */
[----:B------:R-:W-:Y:S04]  /*44c0*/  SHF.L.U32 R5, R0, 0x1f, RZ ;  /* 0x0000001f00057819 */ /* 0x000fe800000006ff */
[----:B------:R-:W1:Y:S02]  /*44d0*/  SYNCS.PHASECHK.TRANS64.TRYWAIT P0, [UR21+0x78], R5 ;  /* 0x00007805ff0075a7 */ /* 0x000e640008001115 */
[----:B-1----:R-:W-:Y:S05]  /*44e0*/  @!P0 BRA `(.L_x_73) ;  /* 0x000000a400d08947 */ /* 0x002fea0003800000 */
.L_x_72:
[----:B------:R-:W-:Y:S05]  /*44f0*/  BRA.U !UP5, `(.L_x_74) ;  /* 0x000000010d387547 */ /* 0x000fea000b800000 */
[----:B------:R-:W-:Y:S01]  /*4500*/  UPLOP3.LUT UP2, UPT, UPT, UPT, UP6, 0x80, 0x8 ;  /* 0x000000000008789c */ /* 0x000fe20003f4f060 */
[----:B-1----:R-:W-:Y:S01]  /*4510*/  HFMA2 R0, -RZ, RZ, 0, 5.9604644775390625e-08 ;  /* 0x00000001ff007431 */ /* 0x002fe200000001ff */
[----:B------:R-:W1:Y:S01]  /*4520*/  LDCU.64 UR8, c[0x0][0x358] ;  /* 0x00006b00ff0877ac */ /* 0x000e620008000a00 */
[----:B------:R-:W-:Y:S03]  /*4530*/  IMAD.MOV.U32 R78, RZ, RZ, 0x1 ;  /* 0x00000001ff4e7424 */ /* 0x000fe600078e00ff */
[----:B------:R-:W-:Y:S05]  /*4540*/  PLOP3.LUT P0, PT, PT, PT, UP2, 0x80, 0x8 ;  /* 0x000000000008781c */ /* 0x000fea0003f0f028 */
[----:B------:R-:W2:Y:S01]  /*4550*/  @UP2 LDCU.64 UR4, c[0x0][0xa88] ;  /* 0x00015100ff0427ac */ /* 0x000ea20008000a00 */
[----:B------:R-:W-:Y:S07]  /*4560*/  @UP2 UIMAD UR6, UR36, UR56, URZ ;  /* 0x00000038240622a4 */ /* 0x000fee000f8e02ff */
[----:B------:R-:W-:Y:S01]  /*4570*/  @!P0 PRMT R78, R0, 0x7610, R78 ;  /* 0x00007610004e8816 */ /* 0x000fe2000000004e */
[----:B--2---:R-:W-:Y:S06]  /*4580*/  @UP2 UIMAD.WIDE UR4, UR6, 0x4, UR4 ;  /* 0x00000004060428a5 */ /* 0x004fec000f8e0204 */
[----:B------:R-:W-:Y:S01]  /*4590*/  IMAD.U32 R4, RZ, RZ, UR4 ;  /* 0x00000004ff047e24 */ /* 0x000fe2000f8e00ff */
[----:B------:R-:W-:Y:S04]  /*45a0*/  MOV R5, UR5 ;  /* 0x0000000500057c02 */ /* 0x000fe80008000f00 */
[----:B------:R-:W2:Y:S01]  /*45b0*/  @!UP2 LDCU UR4, c[0x0][0xa80] ;  /* 0x00015000ff04a7ac */ /* 0x000ea20008000800 */
[----:B-1---5:R3:W5:Y:S02]  /*45c0*/  @P0 LDG.E R41, desc[UR8][R4.64] ;  /* 0x0000000804290981 */ /* 0x022764000c1e1900 */
[----:B--23--:R-:W-:Y:S07]  /*45d0*/  @!P0 IMAD.U32 R41, RZ, RZ, UR4 ;  /* 0x00000004ff298e24 */ /* 0x00cfee000f8e00ff */
.L_x_74:
[----:B-----5:R-:W-:Y:S01]  /*45e0*/  @!P1 FSETP.EQ.AND P0, PT, R41, RZ, PT ;  /* 0x000000ff2900920b */ /* 0x020fe20003f02000 */
[----:B------:R-:W-:Y:S01]  /*45f0*/  @!UPT UIADD3 URZ, UPT, UPT, URZ, URZ, URZ ;  /* 0x000000fffffff290 */ /* 0x000fe2000fffe0ff */
[----:B------:R-:W-:Y:S11]  /*4600*/  @!P1 BRA `(.L_x_75) ;  /* 0x0000000000149947 */ /* 0x000ff60003800000 */
[----:B------:R-:W-:Y:S02]  /*4610*/  LOP3.LUT P1, RZ, R78, 0xff, RZ, 0xc0, !PT ;  /* 0x000000ff4eff7812 */ /* 0x000fe4000782c0ff */
[----:B------:R-:W-:Y:S04]  /*4620*/  PLOP3.LUT P0, PT, PT, PT, UP2, 0x80, 0x8 ;  /* 0x000000000008781c */ /* 0x000fe80003f0f028 */
[----:B------:R-:W-:Y:S07]  /*4630*/  PLOP3.LUT P0, PT, P0, PT, PT, 0x8, 0x80 ;  /* 0x000000000080781c */ /* 0x000fee000070e170 */
[----:B------:R-:W-:Y:S11]  /*4640*/  @P1 FSETP.EQ.AND P0, PT, R41, RZ, PT ;  /* 0x000000ff2900120b */ /* 0x000ff60003f02000 */
[----:B------:R-:W-:Y:S02]  /*4650*/  @!UPT UIADD3 URZ, UPT, UPT, URZ, URZ, URZ ;  /* 0x000000fffffff290 */ /* 0x000fe4000fffe0ff */
.L_x_75:
[----:B------:R-:W2:Y:S01]  /*4660*/  SYNCS.PHASECHK.TRANS64.TRYWAIT P2, [UR21+0x50], R6 ;  /* 0x00005006ff0075a7 */ /* 0x000ea20008041115 */
[----:B------:R-:W-:Y:S01]  /*4670*/  ELECT P1, URZ, PT ;  /* 0x0000000000ff782f */ /* 0x000fe20003820000 */
[----:B------:R-:W-:Y:S03]  /*4680*/  ULOP3.LUT UR7, UR46, 0x1, URZ, 0xc0, !UPT ;  /* 0x000000012e077892 */ /* 0x000fe6000f8ec0ff */
[----:B------:R-:W-:Y:S11]  /*4690*/  PLOP3.LUT P1, PT, P0, P1, PT, 0xf2, 0x2f ;  /* 0x00000000002f781c */ /* 0x000ff60000723e72 */
[----:B------:R-:W-:Y:S02]  /*46a0*/  @!UPT UIADD3 URZ, UPT, UPT, URZ, URZ, URZ ;  /* 0x000000fffffff290 */ /* 0x000fe4000fffe0ff */
[----:B------:R-:W-:Y:S05]  /*46b0*/  @!P1 IADD3 R2, P0, PT, R12, 0x780, RZ ;  /* 0x000007800c029810 */ /* 0x000fea0007f1e0ff */
[----:B-1----:R-:W-:Y:S01]  /*46c0*/  @!P1 IMAD.X R0, RZ, RZ, R13, P0 ;  /* 0x000000ffff009224 */ /* 0x002fe200000e060d */
[----:B--2---:R-:W-:Y:S07]  /*46d0*/  @!P2 BRA `(.L_x_76) ;  /* 0x000000a4006ca947 */ /* 0x004fee0003800000 */
.L_x_192:
[----:B------:R-:W-:Y:S01]  /*46e0*/  @!P1 R2UR UR5, R2 ;  /* 0x00000000020592ca */ /* 0x000fe200000e0000 */
[----:B------:R-:W-:Y:S01]  /*46f0*/  VOTEU.ALL UP0, P1 ;  /* 0x0000000000ff7886 */ /* 0x000fe20000800000 */
[----:B------:R-:W-:Y:S01]  /*4700*/  @!P1 R2UR UR4, R0 ;  /* 0x00000000000492ca */ /* 0x000fe200000e0000 */
[----:B------:R-:W-:Y:S01]  /*4710*/  VOTEU.ALL UP1, P1 ;  /* 0x0000000000ff7886 */ /* 0x000fe20000820000 */
[----:B------:R-:W-:Y:S01]  /*4720*/  ISETP.NE.AND P0, PT, RZ, UR7, !P1 ;  /* 0x00000007ff007c0c */ /* 0x000fe2000cf05270 */
[----:B------:R-:W-:Y:S01]  /*4730*/  UMOV UR8, 0x0 ;  /* 0x0000000000087882 */ /* 0x000fe20000000000 */
[----:B------:R-:W-:Y:S02]  /*4740*/  @!UP0 UIADD3 UR6, UPT, UPT, UR29, 0xe0, URZ ;  /* 0x000000e01d068890 */ /* 0x000fe4000fffe0ff */
[----:B------:R-:W-:Y:S01]  /*4750*/  @!UP0 UIADD3 UR24, UPT, UPT, UR21, 0x200, URZ ;  /* 0x0000020015188890 */ /* 0x000fe2000fffe0ff */
[----:B------:R-:W-:Y:S01]  /*4760*/  UMOV UR9, 0x10000000 ;  /* 0x1000000000097882 */ /* 0x000fe20000000000 */
[----:B------:R-:W-:Y:S02]  /*4770*/  UMOV UR28, UR36 ;  /* 0x00000024001c7c82 */ /* 0x000fe40008000000 */
[----:B------:R-:W-:Y:S01]  /*4780*/  @!P1 IMAD.U32 R0, RZ, RZ, UR6 ;  /* 0x00000006ff009e24 */ /* 0x000fe2000f8e00ff */
[----:B------:R-:W-:Y:S01]  /*4790*/  @!UP0 UIADD3 UR10, UPT, UPT, UR26, 0x20, URZ ;  /* 0x000000201a0a8890 */ /* 0x000fe2000fffe0ff */
[----:B------:R-:W-:Y:S01]  /*47a0*/  IMAD.U32 R4, RZ, RZ, UR5 ;  /* 0x00000005ff047e24 */ /* 0x000fe2000f8e00ff */
[----:B------:R-:W-:Y:S01]  /*47b0*/  UMOV UR16, 0x0 ;  /* 0x0000000000107882 */ /* 0x000fe20000000000 */
[----:B-1----:R-:W-:Y:S01]  /*47c0*/  IMAD.U32 R5, RZ, RZ, UR4 ;  /* 0x00000004ff057e24 */ /* 0x002fe2000f8e00ff */
[----:B------:R-:W-:Y:S01]  /*47d0*/  UMOV UR17, 0x10000000 ;  /* 0x1000000000117882 */ /* 0x000fe20000000000 */
[----:B------:R-:W-:Y:S01]  /*47e0*/  @P0 IMAD R0, RZ, RZ, UR29 ;  /* 0x0000001dff000e24 */ /* 0x000fe2000f8e02ff */
[----:B------:R-:W-:Y:S01]  /*47f0*/  @!P1 R2UR UR4, R4 ;  /* 0x00000000040492ca */ /* 0x000fe200000e0000 */
[----:B------:R-:W-:Y:S01]  /*4800*/  UMOV UR12, UR36 ;  /* 0x00000024000c7c82 */ /* 0x000fe20008000000 */
[----:B------:R-:W-:Y:S01]  /*4810*/  @!P1 R2UR UR5, R5 ;  /* 0x00000000050592ca */ /* 0x000fe200000e0000 */
[----:B------:R-:W-:Y:S01]  /*4820*/  UPRMT UR30, UR54, 0x654, UR25 ;  /* 0x00000654361e7896 */ /* 0x000fe20008000019 */
[----:B------:R-:W-:Y:S11]  /*4830*/  PLOP3.LUT P0, PT, P1, PT, PT, 0x8, 0x80 ;  /* 0x000000000080781c */ /* 0x000ff60000f0e170 */
[----:B------:R-:W-:Y:S02]  /*4840*/  @!UPT UIADD3 URZ, UPT, UPT, URZ, URZ, URZ ;  /* 0x000000fffffff290 */ /* 0x000fe4000fffe0ff */
[C---:B------:R-:W-:Y:S02]  /*4850*/  @P0 R2UR.BROADCAST UR27, R0.reuse ;  /* 0x00000000001b02ca */ /* 0x040fe400008e0000 */
[----:B------:R-:W-:Y:S11]  /*4860*/  PLOP3.LUT P0, PT, P1, PT, PT, 0x8, 0x80 ;  /* 0x000000000080781c */ /* 0x000ff60000f0e170 */
[----:B------:R-:W-:Y:S02]  /*4870*/  @!UPT UIADD3 URZ, UPT, UPT, URZ, URZ, URZ ;  /* 0x000000fffffff290 */ /* 0x000fe4000fffe0ff */
[C---:B------:R-:W-:Y:S02]  /*4880*/  @P0 R2UR.BROADCAST UR11, R0.reuse ;  /* 0x00000000000b02ca */ /* 0x040fe400008e0000 */
[----:B------:R-:W-:Y:S01]  /*4890*/  PLOP3.LUT P0, PT, P1, PT, PT, 0x8, 0x80 ;  /* 0x000000000080781c */ /* 0x000fe20000f0e170 */
[----:B------:R1:W-:Y:S01]  /*48a0*/  @!UP1 UTMALDG.3D [UR24], [UR4], desc[UR8] ;  /* 0x00000818040095b4 */ /* 0x0003e20008011000 */
[----:B------:R-:W-:Y:S01]  /*48b0*/  VOTEU.ALL UP1, P1 ;  /* 0x0000000000ff7886 */ /* 0x000fe20000820000 */
[----:B-1----:R-:W-:Y:S01]  /*48c0*/  @!UP0 UIADD3 UR8, UPT, UPT, UR21, 0x1200, URZ ;  /* 0x0000120015088890 */ /* 0x002fe2000fffe0ff */
[----:B------:R-:W-:Y:S08]  /*48d0*/  UMOV UR9, UR25 ;  /* 0x0000001900097c82 */ /* 0x000ff00008000000 */
[----:B------:R1:W-:Y:S01]  /*48e0*/  @!UP1 UTMALDG.3D [UR8], [UR4], desc[UR16] ;  /* 0x00001008040095b4 */ /* 0x0003e20008011000 */
[----:B------:R-:W-:Y:S01]  /*48f0*/  VOTEU.ALL UP1, P1 ;  /* 0x0000000000ff7886 */ /* 0x000fe20000820000 */
[C---:B-1----:R-:W-:Y:S01]  /*4900*/  @P0 R2UR.BROADCAST UR11, R0.reuse ;  /* 0x00000000000b02ca */ /* 0x042fe200008e0000 */
[----:B------:R-:W-:Y:S01]  /*4910*/  @!UP0 UIADD3 UR10, UPT, UPT, UR26, 0x40, URZ ;  /* 0x000000401a0a8890 */ /* 0x000fe2000fffe0ff */
[----:B------:R-:W-:Y:S01]  /*4920*/  PLOP3.LUT P0, PT, P1, PT, PT, 0x8, 0x80 ;  /* 0x000000000080781c */ /* 0x000fe20000f0e170 */
[----:B------:R-:W-:Y:S10]  /*4930*/  @!UP0 UIADD3 UR8, UPT, UPT, UR21, 0x2200, URZ ;  /* 0x0000220015088890 */ /* 0x000ff4000fffe0ff */
[----:B------:R1:W-:Y:S02]  /*4940*/  @!UP1 UTMALDG.3D [UR8], [UR4], desc[UR16] ;  /* 0x00001008040095b4 */ /* 0x0003e40008011000 */
[----:B-1----:R-:W-:Y:S01]  /*4950*/  @P0 R2UR.BROADCAST UR11, R0 ;  /* 0x00000000000b02ca */ /* 0x002fe200008e0000 */
[----:B------:R-:W-:Y:S01]  /*4960*/  @!UP0 UIADD3 UR10, UPT, UPT, UR26, 0x60, URZ ;  /* 0x000000601a0a8890 */ /* 0x000fe2000fffe0ff */
[----:B------:R-:W-:Y:S01]  /*4970*/  @!P1 IMAD.MOV.U32 R0, RZ, RZ, 0x4000 ;  /* 0x00004000ff009424 */ /* 0x000fe200078e00ff */
[----:B------:R-:W-:Y:S01]  /*4980*/  @!UP0 UIADD3 UR8, UPT, UPT, UR21, 0x3200, URZ ;  /* 0x0000320015088890 */ /* 0x000fe2000fffe0ff */
[----:B------:R-:W-:Y:S01]  /*4990*/  @!P1 IADD3 R2, P0, PT, R12, 0x780, RZ ;  /* 0x000007800c029810 */ /* 0x000fe20007f1e0ff */
[----:B------:R-:W-:Y:S08]  /*49a0*/  VOTEU.ALL UP0, P1 ;  /* 0x0000000000ff7886 */ /* 0x000ff00000800000 */
[----:B------:R1:W-:Y:S01]  /*49b0*/  @!UP0 UTMALDG.3D [UR8], [UR4], desc[UR16] ;  /* 0x00001008040085b4 */ /* 0x0003e20008011000 */
[----:B------:R2:W-:Y:S01]  /*49c0*/  @!P1 SYNCS.ARRIVE.TRANS64.RED.A0TR RZ, [UR21+0x30], R0 ;  /* 0x00003000ffff99a7 */ /* 0x0005e20008300415 */
[----:B------:R-:W-:Y:S01]  /*49d0*/  SYNCS.ARRIVE.TRANS64.RED.A1T0 RZ, [UR30], RZ ;  /* 0x000000ffffff79a7 */ /* 0x000fe2000810041e */
[----:B--2---:R-:W-:Y:S01]  /*49e0*/  @!P1 IMAD.X R0, RZ, RZ, R13, P0 ;  /* 0x000000ffff009224 */ /* 0x004fe200000e060d */
[----:B------:R-:W2:Y:S02]  /*49f0*/  SYNCS.PHASECHK.TRANS64.TRYWAIT P2, [UR21+0x58], R6 ;  /* 0x00005806ff0075a7 */ /* 0x000ea40008041115 */
[----:B-12---:R-:W-:Y:S05]  /*4a00*/  @!P2 BRA `(.L_x_77) ;  /* 0x000000a000b8a947 */ /* 0x006fea0003800000 */
.L_x_194:
[----:B------:R-:W-:Y:S01]  /*4a10*/  @!P1 R2UR UR5, R2 ;  /* 0x00000000020592ca */ /* 0x000fe200000e0000 */
[----:B------:R-:W-:Y:S01]  /*4a20*/  VOTEU.ALL UP0, P1 ;  /* 0x0000000000ff7886 */ /* 0x000fe20000800000 */
[----:B------:R-:W-:Y:S01]  /*4a30*/  @!P1 R2UR UR4, R0 ;  /* 0x00000000000492ca */ /* 0x000fe200000e0000 */
[----:B------:R-:W-:Y:S01]  /*4a40*/  IMAD.U32 R2, RZ, RZ, UR29 ;  /* 0x0000001dff027e24 */ /* 0x000fe2000f8e00ff */
[----:B------:R-:W-:Y:S01]  /*4a50*/  ISETP.NE.AND P0, PT, RZ, UR7, !P1 ;  /* 0x00000007ff007c0c */ /* 0x000fe2000cf05270 */
[----:B------:R-:W-:Y:S01]  /*4a60*/  VOTEU.ALL UP1, P1 ;  /* 0x0000000000ff7886 */ /* 0x000fe20000820000 */
[----:B------:R-:W-:Y:S02]  /*4a70*/  @!UP0 UIADD3 UR6, UPT, UPT, UR29, 0xc0, URZ ;  /* 0x000000c01d068890 */ /* 0x000fe4000fffe0ff */
[----:B------:R-:W-:Y:S01]  /*4a80*/  @!UP0 UIADD3 UR48, UPT, UPT, UR21, 0x4200, URZ ;  /* 0x0000420015308890 */ /* 0x000fe2000fffe0ff */
[----:B------:R-:W-:Y:S01]  /*4a90*/  UMOV UR8, 0x0 ;  /* 0x0000000000087882 */ /* 0x000fe20000000000 */
[----:B------:R-:W-:Y:S02]  /*4aa0*/  UMOV UR9, 0x10000000 ;  /* 0x1000000000097882 */ /* 0x000fe40000000000 */
[----:B------:R-:W-:Y:S01]  /*4ab0*/  @!P1 IMAD.U32 R0, RZ, RZ, UR6 ;  /* 0x00000006ff009e24 */ /* 0x000fe2000f8e00ff */
[----:B------:R-:W-:Y:S01]  /*4ac0*/  UMOV UR50, UR26 ;  /* 0x0000001a00327c82 */ /* 0x000fe20008000000 */
[----:B------:R-:W-:Y:S01]  /*4ad0*/  IMAD.U32 R4, RZ, RZ, UR5 ;  /* 0x00000005ff047e24 */ /* 0x000fe2000f8e00ff */
[----:B------:R-:W-:Y:S01]  /*4ae0*/  UMOV UR52, UR36 ;  /* 0x0000002400347c82 */ /* 0x000fe20008000000 */
[----:B-1----:R-:W-:Y:S01]  /*4af0*/  IMAD.U32 R5, RZ, RZ, UR4 ;  /* 0x00000004ff057e24 */ /* 0x002fe2000f8e00ff */
[----:B------:R-:W-:Y:S01]  /*4b00*/  @!UP0 UIADD3 UR10, UPT, UPT, UR26, 0x20, URZ ;  /* 0x000000201a0a8890 */ /* 0x000fe2000fffe0ff */
[----:B------:R-:W-:Y:S01]  /*4b10*/  @P0 VIADD R0, R2, 0x20 ;  /* 0x0000002002000836 */ /* 0x000fe20000000000 */
[----:B------:R-:W-:Y:S01]  /*4b20*/  @!P1 R2UR UR4, R4 ;  /* 0x00000000040492ca */ /* 0x000fe200000e0000 */
[----:B------:R-:W-:Y:S01]  /*4b30*/  UMOV UR16, 0x0 ;  /* 0x0000000000107882 */ /* 0x000fe20000000000 */
[----:B------:R-:W-:Y:S01]  /*4b40*/  @!P1 R2UR UR5, R5 ;  /* 0x00000000050592ca */ /* 0x000fe200000e0000 */
[----:B------:R-:W-:Y:S01]  /*4b50*/  UMOV UR17, 0x10000000 ;  /* 0x1000000000117882 */ /* 0x000fe20000000000 */
[----:B------:R-:W-:Y:S01]  /*4b60*/  PLOP3.LUT P0, PT, P1, PT, PT, 0x8, 0x80 ;  /* 0x000000000080781c */ /* 0x000fe20000f0e170 */
[----:B------:R-:W-:Y:S11]  /*4b70*/  UMOV UR12, UR36 ;  /* 0x00000024000c7c82 */ /* 0x000ff60008000000 */
[----:B------:R-:W-:Y:S01]  /*4b80*/  @!UPT UIADD3 URZ, UPT, UPT, URZ, URZ, URZ ;  /* 0x000000fffffff290 */ /* 0x000fe2000fffe0ff */
[C---:B------:R-:W-:Y:S01]  /*4b90*/  @P0 R2UR.BROADCAST UR51, R0.reuse ;  /* 0x00000000003302ca */ /* 0x040fe200008e0000 */
[----:B------:R-:W-:Y:S01]  /*4ba0*/  UPRMT UR31, UR54, 0x654, UR49 ;  /* 0x00000654361f7896 */ /* 0x000fe20008000031 */
        /* <DEDUP_REMOVED lines=27> */
.L_x_196:
        /* <DEDUP_REMOVED lines=11> */
[----:B------:R-:W-:Y:S01]  /*4e10*/  UMOV UR44, UR36 ;  /* 0x00000024002c7c82 */ /* 0x000fe20008000000 */
[----:B------:R-:W-:Y:S01]  /*4e20*/  IMAD.U32 R4, RZ, RZ, UR5 ;  /* 0x00000005ff047e24 */ /* 0x000fe2000f8e00ff */
[----:B------:R-:W-:Y:S01]  /*4e30*/  @!UP0 UIADD3 UR10, UPT, UPT, UR26, 0x20, URZ ;  /* 0x000000201a0a8890 */ /* 0x000fe2000fffe0ff */
[----:B-1----:R-:W-:Y:S01]  /*4e40*/  IMAD.U32 R5, RZ, RZ, UR4 ;  /* 0x00000004ff057e24 */ /* 0x002fe2000f8e00ff */
[----:B------:R-:W-:Y:S01]  /*4e50*/  UMOV UR16, 0x0 ;  /* 0x0000000000107882 */ /* 0x000fe20000000000 */
[----:B------:R-:W-:Y:S01]  /*4e60*/  @P0 VIADD R0, R2, 0x40 ;  /* 0x0000004002000836 */ /* 0x000fe20000000000 */
[----:B------:R-:W-:Y:S01]  /*4e70*/  @!P1 R2UR UR4, R4 ;  /* 0x00000000040492ca */ /* 0x000fe200000e0000 */
[----:B------:R-:W-:Y:S01]  /*4e80*/  UMOV UR17, 0x10000000 ;  /* 0x1000000000117882 */ /* 0x000fe20000000000 */
[----:B------:R-:W-:Y:S01]  /*4e90*/  @!P1 R2UR UR5, R5 ;  /* 0x00000000050592ca */ /* 0x000fe200000e0000 */
[----:B------:R-:W-:Y:S01]  /*4ea0*/  UMOV UR12, UR36 ;  /* 0x00000024000c7c82 */ /* 0x000fe20008000000 */
[----:B------:R-:W-:Y:S01]  /*4eb0*/  PLOP3.LUT P0, PT, P1, PT, PT, 0x8, 0x80 ;  /* 0x000000000080781c */ /* 0x000fe20000f0e170 */
[----:B------:R-:W-:Y:S11]  /*4ec0*/  UPRMT UR37, UR54, 0x654, UR41 ;  /* 0x0000065436257896 */ /* 0x000ff60008000029 */
[----:B------:R-:W-:Y:S01]  /*4ed0*/  @!UPT UIADD3 URZ, UPT, UPT, URZ, URZ, URZ ;  /* 0x000000fffffff290 */ /* 0x000fe2000fffe0ff */
        /* <DEDUP_REMOVED lines=28> */
.L_x_198:
[----:B------:R-:W-:Y:S01]  /*50a0*/  @!P1 R2UR UR5, R4 ;  /* 0x00000000040592ca */ /* 0x000fe200000e0000 */
[----:B------:R-:W-:Y:S01]  /*50b0*/  VOTEU.ALL UP0, P1 ;  /* 0x0000000000ff7886 */ /* 0x000fe20000800000 */
[----:B------:R-:W-:Y:S01]  /*50c0*/  @!P1 R2UR UR4, R0 ;  /* 0x00000000000492ca */ /* 0x000fe200000e0000 */
[----:B------:R-:W-:Y:S01]  /*50d0*/  VOTEU.ALL UP1, P1 ;  /* 0x0000000000ff7886 */ /* 0x000fe20000820000 */
[----:B------:R-:W-:Y:S01]  /*50e0*/  UMOV UR38, 0x0 ;  /* 0x0000000000267882 */ /* 0x000fe20000000000 */
[----:B------:R-:W-:Y:S01]  /*50f0*/  UMOV UR39, 0x10000000 ;  /* 0x1000000000277882 */ /* 0x000fe20000000000 */
[----:B------:R-:W-:Y:S01]  /*5100*/  @!UP0 UIMAD UR6, UR7, -0x20, UR29 ;  /* 0xffffffe0070688a4 */ /* 0x000fe2000f8e021d */
[----:B------:R-:W-:Y:S01]  /*5110*/  @!P1 IMAD.MOV.U32 R0, RZ, RZ, 0x4000 ;  /* 0x00004000ff009424 */ /* 0x000fe200078e00ff */
[----:B------:R-:W-:Y:S01]  /*5120*/  @!UP0 UIADD3 UR32, UPT, UPT, UR21, 0xc200, URZ ;  /* 0x0000c20015208890 */ /* 0x000fe2000fffe0ff */
[----:B------:R-:W-:Y:S01]  /*5130*/  SHF.L.U32 R7, RZ, 0x1f, RZ ;  /* 0x0000001fff077819 */ /* 0x000fe200000006ff */
[----:B------:R-:W-:Y:S01]  /*5140*/  @!UP0 UIADD3 UR35, UPT, UPT, UR6, 0x80, URZ ;  /* 0x0000008006238890 */ /* 0x000fe2000fffe0ff */
[----:B------:R-:W-:Y:S02]  /*5150*/  UMOV UR34, UR26 ;  /* 0x0000001a00227c82 */ /* 0x000fe40008000000 */
[----:B------:R-:W-:Y:S01]  /*5160*/  IMAD.U32 R4, RZ, RZ, UR5 ;  /* 0x00000005ff047e24 */ /* 0x000fe2000f8e00ff */
[----:B------:R-:W-:Y:S01]  /*5170*/  @!UP0 UIADD3 UR10, UPT, UPT, UR26, 0x20, URZ ;  /* 0x000000201a0a8890 */ /* 0x000fe2000fffe0ff */
[----:B-1----:R-:W-:Y:S01]  /*5180*/  IMAD.U32 R5, RZ, RZ, UR4 ;  /* 0x00000004ff057e24 */ /* 0x002fe2000f8e00ff */
[----:B------:R-:W-:Y:S02]  /*5190*/  @!UP0 UIADD3 UR8, UPT, UPT, UR21, 0xd200, URZ ;  /* 0x0000d20015088890 */ /* 0x000fe4000fffe0ff */
[----:B------:R-:W-:Y:S01]  /*51a0*/  @!P1 R2UR UR4, R4 ;  /* 0x00000000040492ca */ /* 0x000fe200000e0000 */
[----:B------:R-:W-:Y:S01]  /*51b0*/  UMOV UR9, UR33 ;  /* 0x0000002100097c82 */ /* 0x000fe20008000000 */
[----:B------:R-:W-:Y:S01]  /*51c0*/  @!P1 R2UR UR5, R5 ;  /* 0x00000000050592ca */ /* 0x000fe200000e0000 */
[----:B------:R-:W-:Y:S01]  /*51d0*/  UMOV UR12, UR36 ;  /* 0x00000024000c7c82 */ /* 0x000fe20008000000 */
[----:B------:R-:W-:Y:S01]  /*51e0*/  UMOV UR11, UR35 ;  /* 0x00000023000b7c82 */ /* 0x000fe20008000000 */
[----:B------:R-:W-:Y:S01]  /*51f0*/  @!UP0 UIADD3 UR18, UPT, UPT, UR26, 0x40, URZ ;  /* 0x000000401a128890 */ /* 0x000fe2000fffe0ff */
[----:B------:R-:W-:Y:S01]  /*5200*/  @!P1 IADD3 R5, P0, PT, R12, 0x780, RZ ;  /* 0x000007800c059810 */ /* 0x000fe20007f1e0ff */
[----:B------:R-:W-:Y:S01]  /*5210*/  @!UP0 UIADD3 UR16, UPT, UPT, UR21, 0xe200, URZ ;  /* 0x0000e20015108890 */ /* 0x000fe2000fffe0ff */
[----:B------:R-:W-:Y:S01]  /*5220*/  UMOV UR17, UR33 ;  /* 0x0000002100117c82 */ /* 0x000fe20008000000 */
[----:B------:R-:W-:Y:S01]  /*5230*/  UMOV UR20, UR36 ;  /* 0x0000002400147c82 */ /* 0x000fe20008000000 */
[----:B------:R-:W-:Y:S01]  /*5240*/  UMOV UR19, UR35 ;  /* 0x0000002300137c82 */ /* 0x000fe20008000000 */
[----:B------:R-:W-:Y:S04]  /*5250*/  @!P1 IMAD.X R4, RZ, RZ, R13, P0 ;  /* 0x000000ffff049224 */ /* 0x000fe800000e060d */
[----:B------:R1:W-:Y:S01]  /*5260*/  @!UP1 UTMALDG.3D [UR32], [UR4], desc[UR38] ;  /* 0x00002620040095b4 */ /* 0x0003e20008011000 */
[----:B------:R-:W-:Y:S05]  /*5270*/  VOTEU.ALL UP1, P1 ;  /* 0x0000000000ff7886 */ /* 0x000fea0000820000 */
[----:B------:R2:W-:Y:S01]  /*5280*/  @!UP1 UTMALDG.3D [UR8], [UR4], desc[UR38] ;  /* 0x00002608040095b4 */ /* 0x0005e20008011000 */
[----:B-1----:R-:W-:Y:S02]  /*5290*/  UPRMT UR32, UR54, 0x654, UR33 ;  /* 0x0000065436207896 */ /* 0x002fe40008000021 */
[----:B--2---:R-:W-:Y:S02]  /*52a0*/  @!UP0 UIADD3 UR10, UPT, UPT, UR26, 0x60, URZ ;  /* 0x000000601a0a8890 */ /* 0x004fe4000fffe0ff */
[----:B------:R-:W-:Y:S01]  /*52b0*/  @!UP0 UIADD3 UR8, UPT, UPT, UR21, 0xf200, URZ ;  /* 0x0000f20015088890 */ /* 0x000fe2000fffe0ff */
[----:B------:R-:W-:Y:S05]  /*52c0*/  VOTEU.ALL UP0, P1 ;  /* 0x0000000000ff7886 */ /* 0x000fea0000800000 */
[----:B------:R1:W-:Y:S01]  /*52d0*/  @!UP0 UTMALDG.3D [UR16], [UR4], desc[UR38] ;  /* 0x00002610040085b4 */ /* 0x0003e20008011000 */
[----:B------:R-:W-:Y:S05]  /*52e0*/  VOTEU.ALL UP0, P1 ;  /* 0x0000000000ff7886 */ /* 0x000fea0000800000 */
[----:B------:R1:W-:Y:S01]  /*52f0*/  @!UP0 UTMALDG.3D [UR8], [UR4], desc[UR38] ;  /* 0x00002608040085b4 */ /* 0x0003e20008011000 */
[----:B------:R1:W-:Y:S01]  /*5300*/  @!P1 SYNCS.ARRIVE.TRANS64.RED.A0TR RZ, [UR21+0x48], R0 ;  /* 0x00004800ffff99a7 */ /* 0x0003e20008300415 */
[----:B------:R-:W-:Y:S01]  /*5310*/  SYNCS.ARRIVE.TRANS64.RED.A1T0 RZ, [UR32], RZ ;  /* 0x000000ffffff79a7 */ /* 0x000fe20008100420 */
[----:B------:R-:W2:Y:S02]  /*5320*/  SYNCS.PHASECHK.TRANS64.TRYWAIT P2, [UR21+0x50], R7 ;  /* 0x00005007ff0075a7 */ /* 0x000ea40008041115 */
[----:B-12---:R-:W-:Y:S05]  /*5330*/  @!P2 BRA `(.L_x_80) ;  /* 0x0000009800b4a947 */ /* 0x006fea0003800000 */
.L_x_200:
[----:B------:R-:W-:Y:S01]  /*5340*/  @!P1 R2UR UR5, R5 ;  /* 0x00000000050592ca */ /* 0x000fe200000e0000 */
[----:B------:R-:W-:Y:S01]  /*5350*/  VOTEU.ALL UP0, P1 ;  /* 0x0000000000ff7886 */ /* 0x000fe20000800000 */
[----:B------:R-:W-:Y:S01]  /*5360*/  @!P1 R2UR UR4, R4 ;  /* 0x00000000040492ca */ /* 0x000fe200000e0000 */
[----:B------:R-:W-:Y:S01]  /*5370*/  VOTEU.ALL UP1, P1 ;  /* 0x0000000000ff7886 */ /* 0x000fe20000820000 */
[----:B------:R-:W-:Y:S01]  /*5380*/  UMOV UR34, 0x0 ;  /* 0x0000000000227882 */ /* 0x000fe20000000000 */
[----:B------:R-:W-:Y:S01]  /*5390*/  UMOV UR35, 0x10000000 ;  /* 0x1000000000237882 */ /* 0x000fe20000000000 */
[----:B------:R-:W-:Y:S01]  /*53a0*/  @!UP0 ULEA UR6, UR7, UR29, 0x5 ;  /* 0x0000001d07068291 */ /* 0x000fe2000f8e28ff */
[----:B-1----:R-:W-:Y:S01]  /*53b0*/  @!P1 IMAD.MOV.U32 R0, RZ, RZ, 0x4000 ;  /* 0x00004000ff009424 */ /* 0x002fe200078e00ff */
[----:B------:R-:W-:Y:S02]  /*53c0*/  @!UP0 UIADD3 UR24, UPT, UPT, UR21, 0x200, URZ ;  /* 0x0000020015188890 */ /* 0x000fe4000fffe0ff */
[----:B------:R-:W-:Y:S01]  /*53d0*/  @!UP0 UIADD3 UR27, UPT, UPT, UR6, 0x60, URZ ;  /* 0x00000060061b8890 */ /* 0x000fe2000fffe0ff */
[----:B------:R-:W-:Y:S02]  /*53e0*/  UMOV UR28, UR36 ;  /* 0x00000024001c7c82 */ /* 0x000fe40008000000 */
[----:B------:R-:W-:Y:S01]  /*53f0*/  IMAD.U32 R4, RZ, RZ, UR5 ;  /* 0x00000005ff047e24 */ /* 0x000fe2000f8e00ff */
[----:B------:R-:W-:Y:S01]  /*5400*/  @!UP0 UIADD3 UR10, UPT, UPT, UR26, 0x20, URZ ;  /* 0x000000201a0a8890 */ /* 0x000fe2000fffe0ff */
[----:B------:R-:W-:Y:S01]  /*5410*/  IMAD.U32 R5, RZ, RZ, UR4 ;  /* 0x00000004ff057e24 */ /* 0x000fe2000f8e00ff */
        /* <DEDUP_REMOVED lines=13> */
[----:B------:R-:W-:Y:S01]  /*54f0*/  @!UP1 UTMALDG.3D [UR24], [UR4], desc[UR34] ;  /* 0x00002218040095b4 */ /* 0x000fe20008011000 */
[----:B------:R-:W-:Y:S05]  /*5500*/  VOTEU.ALL UP1, P1 ;  /* 0x0000000000ff7886 */ /* 0x000fea0000820000 */
[----:B------:R1:W-:Y:S02]  /*5510*/  @!UP1 UTMALDG.3D [UR8], [UR4], desc[UR34] ;  /* 0x00002208040095b4 */ /* 0x0003e40008011000 */
[----:B-1----:R-:W-:Y:S02]  /*5520*/  @!UP0 UIADD3 UR10, UPT, UPT, UR26, 0x60, URZ ;  /* 0x000000601a0a8890 */ /* 0x002fe4000fffe0ff */
        /* <DEDUP_REMOVED lines=9> */
.L_x_202:
        /* <DEDUP_REMOVED lines=10> */
[----:B-1----:R-:W-:Y:S01]  /*5660*/  @!P1 IMAD.U32 R0, RZ, RZ, UR6 ;  /* 0x00000006ff009e24 */ /* 0x002fe2000f8e00ff */
[----:B------:R-:W-:Y:S01]  /*5670*/  UMOV UR10, UR26 ;  /* 0x0000001a000a7c82 */ /* 0x000fe20008000000 */
[----:B------:R-:W-:Y:S01]  /*5680*/  IMAD.U32 R4, RZ, RZ, UR5 ;  /* 0x00000005ff047e24 */ /* 0x000fe2000f8e00ff */
[----:B------:R-:W-:Y:S01]  /*5690*/  UMOV UR12, UR36 ;  /* 0x00000024000c7c82 */ /* 0x000fe20008000000 */
[----:B------:R-:W-:Y:S02]  /*56a0*/  IMAD.U32 R5, RZ, RZ, UR4 ;  /* 0x00000004ff057e24 */ /* 0x000fe4000f8e00ff */
[----:B------:R-:W-:Y:S01]  /*56b0*/  @P0 VIADD R0, R2, 0xa0 ;  /* 0x000000a002000836 */ /* 0x000fe20000000000 */
[----:B------:R-:W-:Y:S02]  /*56c0*/  @!P1 R2UR UR4, R4 ;  /* 0x00000000040492ca */ /* 0x000fe400000e0000 */
[----:B------:R-:W-:Y:S02]  /*56d0*/  @!P1 R2UR UR5, R5 ;  /* 0x00000000050592ca */ /* 0x000fe400000e0000 */
[----:B------:R-:W-:Y:S11]  /*56e0*/  PLOP3.LUT P0, PT, P1, PT, PT, 0x8, 0x80 ;  /* 0x000000000080781c */ /* 0x000ff60000f0e170 */
[----:B------:R-:W-:Y:S02]  /*56f0*/  @!UPT UIADD3 URZ, UPT, UPT, URZ, URZ, URZ ;  /* 0x000000fffffff290 */ /* 0x000fe4000fffe0ff */
[C---:B------:R-:W-:Y:S02]  /*5700*/  @P0 R2UR.BROADCAST UR11, R0.reuse ;  /* 0x00000000000b02ca */ /* 0x040fe400008e0000 */
[----:B------:R-:W-:Y:S11]  /*5710*/  PLOP3.LUT P0, PT, P1, PT, PT, 0x8, 0x80 ;  /* 0x000000000080781c */ /* 0x000ff60000f0e170 */
[----:B------:R1:W-:Y:S01]  /*5720*/  @!UP1 UTMALDG.3D [UR8], [UR4], desc[UR16] ;  /* 0x00001008040095b4 */ /* 0x0003e20008011000 */
[----:B------:R-:W-:Y:S01]  /*5730*/  VOTEU.ALL UP1, P1 ;  /* 0x0000000000ff7886 */ /* 0x000fe20000820000 */
[C---:B-1----:R-:W-:Y:S01]  /*5740*/  @P0 R2UR.BROADCAST UR11, R0.reuse ;  /* 0x00000000000b02ca */ /* 0x042fe200008e0000 */
[----:B------:R-:W-:Y:S01]  /*5750*/  @!UP0 UIADD3 UR10, UPT, UPT, UR26, 0x20, URZ ;  /* 0x000000201a0a8890 */ /* 0x000fe2000fffe0ff */
[----:B------:R-:W-:Y:S01]  /*5760*/  PLOP3.LUT P0, PT, P1, PT, PT, 0x8, 0x80 ;  /* 0x000000000080781c */ /* 0x000fe20000f0e170 */
[----:B------:R-:W-:Y:S10]  /*5770*/  @!UP0 UIADD3 UR8, UPT, UPT, UR21, 0x5200, URZ ;  /* 0x0000520015088890 */ /* 0x000ff4000fffe0ff */
        /* <DEDUP_REMOVED lines=12> */
[----:B------:R-:W-:Y:S04]  /*5840*/  VOTEU.ALL UP0, P1 ;  /* 0x0000000000ff7886 */ /* 0x000fe80000800000 */
[----:B------:R-:W-:Y:S04]  /*5850*/  @!P1 IMAD.X R4, RZ, RZ, R13, P0 ;  /* 0x000000ffff049224 */ /* 0x000fe800000e060d */
[----:B------:R1:W-:Y:S01]  /*5860*/  @!UP0 UTMALDG.3D [UR8], [UR4], desc[UR16] ;  /* 0x00001008040085b4 */ /* 0x0003e20008011000 */
[----:B------:R1:W-:Y:S01]  /*5870*/  @!P1 SYNCS.ARRIVE.TRANS64.RED.A0TR RZ, [UR21+0x38], R0 ;  /* 0x00003800ffff99a7 */ /* 0x0003e20008300415 */
[----:B------:R-:W-:Y:S01]  /*5880*/  SYNCS.ARRIVE.TRANS64.RED.A1T0 RZ, [UR31], RZ ;  /* 0x000000ffffff79a7 */ /* 0x000fe2000810041f */
[----:B------:R-:W2:Y:S02]  /*5890*/  SYNCS.PHASECHK.TRANS64.TRYWAIT P2, [UR21+0x60], R7 ;  /* 0x00006007ff0075a7 */ /* 0x000ea40008041115 */
[----:B-12---:R-:W-:Y:S05]  /*58a0*/  @!P2 BRA `(.L_x_82) ;  /* 0x000000940088a947 */ /* 0x006fea0003800000 */
.L_x_204:
        /* <DEDUP_REMOVED lines=47> */
.L_x_206:
[----:B------:R-:W-:Y:S01]  /*5ba0*/  @!P1 R2UR UR5, R4 ;  /* 0x00000000040592ca */ /* 0x000fe200000e0000 */
[----:B------:R-:W-:Y:S01]  /*5bb0*/  VOTEU.ALL UP1, P1 ;  /* 0x0000000000ff7886 */ /* 0x000fe20000820000 */
[----:B------:R-:W-:Y:S01]  /*5bc0*/  ISETP.NE.OR P0, PT, RZ, UR7, P1 ;  /* 0x00000007ff007c0c */ /* 0x000fe20008f05670 */
[----:B------:R-:W-:Y:S01]  /*5bd0*/  UIADD3 UR46, UPT, UPT, UR46, 0x1, URZ ;  /* 0x000000012e2e7890 */ /* 0x000fe2000fffe0ff */
[----:B------:R-:W-:Y:S01]  /*5be0*/  @!P1 R2UR UR4, R2 ;  /* 0x00000000020492ca */ /* 0x000fe200000e0000 */
[----:B------:R-:W-:Y:S01]  /*5bf0*/  UMOV UR7, 0x10000000 ;  /* 0x1000000000077882 */ /* 0x000fe20000000000 */
[----:B------:R-:W-:Y:S01]  /*5c00*/  VOTEU.ALL UP0, P1 ;  /* 0x0000000000ff7886 */ /* 0x000fe20000800000 */
[----:B------:R-:W-:Y:S01]  /*5c10*/  UMOV UR9, UR33 ;  /* 0x0000002100097c82 */ /* 0x000fe20008000000 */
[----:B------:R-:W-:Y:S01]  /*5c20*/  UMOV UR10, UR26 ;  /* 0x0000001a000a7c82 */ /* 0x000fe20008000000 */
[----:B------:R-:W-:Y:S01]  /*5c30*/  UMOV UR12, UR36 ;  /* 0x00000024000c7c82 */ /* 0x000fe20008000000 */
[----:B------:R-:W-:Y:S01]  /*5c40*/  VIADD R10, R10, 0x1 ;  /* 0x000000010a0a7836 */ /* 0x000fe20000000000 */
[----:B------:R-:W-:Y:S01]  /*5c50*/  @!UP0 UIADD3 UR6, UPT, UPT, UR29, 0xe0, URZ ;  /* 0x000000e01d068890 */ /* 0x000fe2000fffe0ff */
[----:B------:R-:W-:Y:S01]  /*5c60*/  R2UR UR17, R85 ;  /* 0x00000000551172ca */ /* 0x000fe200000e0000 */
[----:B------:R-:W-:Y:S01]  /*5c70*/  IMAD.U32 R4, RZ, RZ, UR5 ;  /* 0x00000005ff047e24 */ /* 0x000fe2000f8e00ff */
[----:B------:R-:W-:Y:S01]  /*5c80*/  @!UP0 UIADD3 UR8, UPT, UPT, UR21, 0xc200, URZ ;  /* 0x0000c20015088890 */ /* 0x000fe2000fffe0ff */
[----:B------:R-:W-:Y:S01]  /*5c90*/  R2UR UR16, R86 ;  /* 0x00000000561072ca */ /* 0x000fe200000e0000 */
[----:B------:R-:W-:Y:S01]  /*5ca0*/  UMOV UR36, UR47 ;  /* 0x0000002f00247c82 */ /* 0x000fe20008000000 */
[----:B-1----:R-:W-:Y:S01]  /*5cb0*/  @!P1 IMAD.U32 R0, RZ, RZ, UR6 ;  /* 0x00000006ff009e24 */ /* 0x002fe2000f8e00ff */
[----:B------:R-:W-:Y:S01]  /*5cc0*/  UMOV UR6, 0x0 ;  /* 0x0000000000067882 */ /* 0x000fe20000000000 */
[----:B------:R-:W-:Y:S01]  /*5cd0*/  IMAD.U32 R5, RZ, RZ, UR4 ;  /* 0x00000004ff057e24 */ /* 0x000fe2000f8e00ff */
[----:B------:R-:W-:Y:S01]  /*5ce0*/  @!P1 R2UR UR4, R4 ;  /* 0x00000000040492ca */ /* 0x000fe200000e0000 */
[----:B------:R-:W-:Y:S01]  /*5cf0*/  @!P0 IMAD R0, RZ, RZ, UR29 ;  /* 0x0000001dff008e24 */ /* 0x000fe2000f8e02ff */
[----:B------:R-:W-:Y:S02]  /*5d00*/  PLOP3.LUT P0, PT, P1, PT, PT, 0x8, 0x80 ;  /* 0x000000000080781c */ /* 0x000fe40000f0e170 */
[----:B------:R-:W-:Y:S01]  /*5d10*/  @!P1 R2UR UR5, R5 ;  /* 0x00000000050592ca */ /* 0x000fe200000e0000 */
[----:B------:R-:W-:Y:S10]  /*5d20*/  UIADD3 UR27, UPT, UPT, UR13, UR17, URZ ;  /* 0x000000110d1b7290 */ /* 0x000ff4000fffe0ff */
        /* <DEDUP_REMOVED lines=14> */
[----:B------:R1:W-:Y:S01]  /*5e10*/  @!UP1 UTMALDG.3D [UR8], [UR4], desc[UR6] ;  /* 0x00000608040095b4 */ /* 0x0003e20008011000 */
[----:B------:R-:W-:Y:S01]  /*5e20*/  UPLOP3.LUT UP1, UPT, UPT, UPT, UPT, 0x80, 0x8 ;  /* 0x000000000008789c */ /* 0x000fe20003f2f070 */
[----:B-1----:R-:W-:Y:S01]  /*5e30*/  @P0 R2UR.BROADCAST UR11, R0 ;  /* 0x00000000000b02ca */ /* 0x002fe200008e0000 */
[----:B------:R-:W-:Y:S01]  /*5e40*/  @!UP0 UIADD3 UR10, UPT, UPT, UR26, 0x60, URZ ;  /* 0x000000601a0a8890 */ /* 0x000fe2000fffe0ff */
[C---:B------:R-:W-:Y:S01]  /*5e50*/  ISETP.NE.AND P0, PT, R10.reuse, 0x2, PT ;  /* 0x000000020a00780c */ /* 0x040fe20003f05270 */
[----:B------:R-:W-:Y:S01]  /*5e60*/  @!UP0 UIADD3 UR8, UPT, UPT, UR21, 0xf200, URZ ;  /* 0x0000f20015088890 */ /* 0x000fe2000fffe0ff */
[----:B------:R-:W-:Y:S02]  /*5e70*/  VOTEU.ALL UP0, P1 ;  /* 0x0000000000ff7886 */ /* 0x000fe40000800000 */
[----:B------:R-:W-:Y:S01]  /*5e80*/  SEL R0, RZ, 0x1, P0 ;  /* 0x00000001ff007807 */ /* 0x000fe20000000000 */
[----:B------:R-:W-:Y:S01]  /*5e90*/  UIADD3 UR26, UPT, UPT, UR14, UR16, URZ ;  /* 0x000000100e1a7290 */ /* 0x000fe2000fffe0ff */
[----:B------:R-:W-:Y:S02]  /*5ea0*/  SEL R10, R10, RZ, P0 ;  /* 0x000000ff0a0a7207 */ /* 0x000fe40000000000 */
[----:B------:R-:W-:Y:S03]  /*5eb0*/  LOP3.LUT R9, R9, R0, RZ, 0x3c, !PT ;  /* 0x0000000009097212 */ /* 0x000fe600078e3cff */
[----:B------:R1:W-:Y:S01]  /*5ec0*/  @!UP0 UTMALDG.3D [UR8], [UR4], desc[UR6] ;  /* 0x00000608040085b4 */ /* 0x0003e20008011000 */
[----:B------:R1:W-:Y:S01]  /*5ed0*/  @!P1 SYNCS.ARRIVE.TRANS64.RED.A0TR RZ, [UR21+0x48], R3 ;  /* 0x00004803ffff99a7 */ /* 0x0003e20008300415 */
[----:B------:R-:W-:Y:S01]  /*5ee0*/  SYNCS.ARRIVE.TRANS64.RED.A1T0 RZ, [UR32], RZ ;  /* 0x000000ffffff79a7 */ /* 0x000fe20008100420 */
[----:B------:R-:W-:Y:S05]  /*5ef0*/  BRA.U UP3, `(.L_x_84) ;  /* 0xffffffdd03d47547 */ /* 0x000fea000b83ffff */
[----:B------:R-:W2:Y:S02]  /*5f00*/  SYNCS.PHASECHK.TRANS64.TRYWAIT P0, [UR21+0x50], R6 ;  /* 0x00005006ff0075a7 */ /* 0x000ea40008001115 */
[----:B--2---:R-:W-:Y:S05]  /*5f10*/  @!P0 BRA `(.L_x_85) ;  /* 0x00000090001c8947 */ /* 0x004fea0003800000 */
.L_x_208:
[----:B------:R-:W2:Y:S02]  /*5f20*/  SYNCS.PHASECHK.TRANS64.TRYWAIT P0, [UR21+0x58], R6 ;  /* 0x00005806ff0075a7 */ /* 0x000ea40008001115 */
[----:B--2---:R-:W-:Y:S05]  /*5f30*/  @!P0 BRA `(.L_x_86) ;  /* 0x00000090002c8947 */ /* 0x004fea0003800000 */
.L_x_210:
[----:B------:R-:W2:Y:S01]  /*5f40*/  SYNCS.PHASECHK.TRANS64.TRYWAIT P0, [UR21+0x60], R6 ;  /* 0x00006006ff0075a7 */ /* 0x000ea20008001115 */
[----:B------:R-:W-:Y:S01]  /*5f50*/  HFMA2 R0, -RZ, RZ, 0, 5.9604644775390625e-08 ;  /* 0x00000001ff007431 */ /* 0x000fe200000001ff */
[----:B--2---:R-:W-:Y:S06]  /*5f60*/  @!P0 BRA `(.L_x_87) ;  /* 0x0000009000388947 */ /* 0x004fec0003800000 */
.L_x_212:
[----:B------:R-:W-:Y:S02]  /*5f70*/  MOV R2, UR21 ;  /* 0x0000001500027c02 */ /* 0x000fe40008000f00 */
[----:B-1----:R-:W-:-:S07]  /*5f80*/  SHF.L.U32 R3, R0, 0x1f, RZ ;  /* 0x0000001f00037819 */ /* 0x002fce00000006ff */
.L_x_88:
[----:B-1----:R1:W2:Y:S02]  /*5f90*/  SYNCS.PHASECHK.TRANS64.TRYWAIT P0, [R2+URZ+0x68], R3 ;  /* 0x00006803020075a7 */ /* 0x0022a400080011ff */
[----:B--2---:R-:W-:Y:S05]  /*5fa0*/  @!P0 NANOSLEEP.SYNCS 0x989680 ;  /* 0x009896800000895d */ /* 0x004fea0003900000 */
[----:B------:R-:W2:Y:S02]  /*5fb0*/  @!P0 SYNCS.PHASECHK.TRANS64 P0, [R2+URZ+0x68], R3 ;  /* 0x00006803020085a7 */ /* 0x000ea400080010ff */
[----:B--2---:R-:W-:Y:S05]  /*5fc0*/  @P0 EXIT ;  /* 0x000000000000094d */ /* 0x004fea0003800000 */
[----:B------:R-:W-:Y:S05]  /*5fd0*/  BRA `(.L_x_88) ;  /* 0xfffffffc00ec7947 */ /* 0x000fea000383ffff */
.L_x_69:
[----:B------:R-:W-:-:S06]  /*5fe0*/  UISETP.GE.AND UP0, UPT, UR18, 0x4, UPT ;  /* 0x000000041200788c */ /* 0x000fcc000bf06270 */
[----:B------:R-:W-:-:S13]  /*5ff0*/  PLOP3.LUT P0, PT, PT, PT, UP0, 0x80, 0x8 ;  /* 0x000000000008781c */ /* 0x000fda0003f0f008 */
[----:B------:R-:W-:Y:S05]  /*6000*/  @!P0 EXIT ;  /* 0x000000000000894d */ /* 0x000fea0003800000 */
[----:B------:R-:W-:Y:S01]  /*6010*/  BAR.SYNC.DEFER_BLOCKING 0x6, 0xa0 ;  /* 0x0182800000007b1d */ /* 0x000fe20000010000 */
[C---:B------:R-:W-:Y:S01]  /*6020*/  IMAD.SHL.U32 R0, R95.reuse, 0x4, RZ ;  /* 0x000000045f007824 */ /* 0x040fe200078e00ff */
[C---:B------:R-:W-:Y:S01]  /*6030*/  SHF.L.U32 R81, R95.reuse, 0x7, RZ ;  /* 0x000000075f517819 */ /* 0x040fe200000006ff */
[----:B------:R-:W-:Y:S01]  /*6040*/  HFMA2 R94, -RZ, RZ, 0, 9.5367431640625e-06 ;  /* 0x000000a0ff5e7431 */ /* 0x000fe200000001ff */
[C---:B------:R-:W-:Y:S01]  /*6050*/  R2P PR, R95.reuse, 0x18 ;  /* 0x000000185f007804 */ /* 0x040fe20000000000 */
[----:B------:R-:W-:Y:S01]  /*6060*/  IMAD.U32 R2, R95, 0x10000, RZ ;  /* 0x000100005f027824 */ /* 0x000fe200078e00ff */
[----:B------:R-:W1:Y:S02]  /*6070*/  LDCU UR4, c[0x0][0x370] ;  /* 0x00006e00ff0477ac */ /* 0x000e640008000800 */
[----:B------:R-:W2:Y:S01]  /*6080*/  LDC.64 R76, c[0x0][0xab0] ;  /* 0x0002ac00ff4c7b82 */ /* 0x000ea20000000a00 */
[----:B------:R-:W-:Y:S01]  /*6090*/  LOP3.LUT R81, R81, 0x307c, R0, 0xc8, !PT ;  /* 0x0000307c51517812 */ /* 0x000fe200078ec800 */
[----:B------:R-:W-:Y:S01]  /*60a0*/  IMAD.MOV.U32 R91, RZ, RZ, RZ ;  /* 0x000000ffff5b7224 */ /* 0x000fe200078e00ff */
[----:B------:R-:W-:Y:S01]  /*60b0*/  UMOV UR46, 0x400 ;  /* 0x00000400002e7882 */ /* 0x000fe20000000000 */
[----:B------:R-:W-:Y:S01]  /*60c0*/  LOP3.LUT R2, R2, 0x600000, RZ, 0xc0, !PT ;  /* 0x0060000002027812 */ /* 0x000fe200078ec0ff */
[----:B------:R-:W-:Y:S01]  /*60d0*/  ULEA UR46, UR54, UR46, 0x18 ;  /* 0x0000002e362e7291 */ /* 0x000fe2000f8ec0ff */
[----:B------:R-:W-:Y:S01]  /*60e0*/  LOP3.LUT R95, R95, 0x60, RZ, 0xc0, !PT ;  /* 0x000000605f5f7812 */ /* 0x000fe200078ec0ff */
[----:B------:R-:W-:Y:S01]  /*60f0*/  IMAD.MOV.U32 R93, RZ, RZ, RZ ;  /* 0x000000ffff5d7224 */ /* 0x000fe200078e00ff */
[----:B------:R-:W3:Y:S01]  /*6100*/  LDC.64 R74, c[0x0][0xaa8] ;  /* 0x0002aa00ff4a7b82 */ /* 0x000ee20000000a00 */
[----:B------:R-:W-:Y:S01]  /*6110*/  SEL R94, R94, 0x60, !P3 ;  /* 0x000000605e5e7807 */ /* 0x000fe20005800000 */
[----:B------:R-:W4:Y:S01]  /*6120*/  LDCU.64 UR56, c[0x0][0x348] ;  /* 0x00006900ff3877ac */ /* 0x000f220008000a00 */
[----:B------:R-:W-:Y:S01]  /*6130*/  VIADD R73, R81, UR46 ;  /* 0x0000002e51497c36 */ /* 0x000fe20008000000 */
[----:B------:R-:W-:-:S03]  /*6140*/  UMOV UR37, URZ ;  /* 0x000000ff00257c82 */ /* 0x000fc60008000000 */
[C---:B------:R-:W-:Y:S01]  /*6150*/  VIADD R79, R73.reuse, 0x340 ;  /* 0x00000340494f7836 */ /* 0x040fe20000000000 */
[----:B------:R-:W-:Y:S01]  /*6160*/  IADD3 R0, PT, PT, R73, 0x200, RZ ;  /* 0x0000020049007810 */ /* 0x000fe20007ffe0ff */
[----:B-1----:R-:W-:Y:S01]  /*6170*/  IMAD.U32 R84, RZ, RZ, UR4 ;  /* 0x00000004ff547e24 */ /* 0x002fe2000f8e00ff */
[----:B------:R-:W1:Y:S01]  /*6180*/  LDCU.64 UR4, c[0x0][0xa90] ;  /* 0x00015200ff0477ac */ /* 0x000e620008000a00 */
[----:B------:R-:W4:Y:S02]  /*6190*/  LDS R3, [UR46+0x100] ;  /* 0x0001002eff037984 */ /* 0x000f240008000800 */
[----:B------:R-:W-:Y:S01]  /*61a0*/  @P4 VIADD R79, R0, 0xc0 ;  /* 0x000000c0004f4836 */ /* 0x000fe20000000000 */
[----:B------:R-:W2:Y:S01]  /*61b0*/  LDCU UR44, c[0x0][0xd0c] ;  /* 0x0001a180ff2c77ac */ /* 0x000ea20008000800 */
[----:B------:R-:W2:Y:S01]  /*61c0*/  LDCU UR41, c[0x0][0xd30] ;  /* 0x0001a600ff2977ac */ /* 0x000ea20008000800 */
[----:B------:R-:W2:Y:S01]  /*61d0*/  LDCU.64 UR58, c[0x0][0xa88] ;  /* 0x00015100ff3a77ac */ /* 0x000ea20008000a00 */
[----:B------:R-:W2:Y:S01]  /*61e0*/  LDCU.64 UR42, c[0x0][0xd28] ;  /* 0x0001a500ff2a77ac */ /* 0x000ea20008000a00 */
[----:B-1----:R-:W-:Y:S01]  /*61f0*/  IMAD.U32 R83, RZ, RZ, UR4 ;  /* 0x00000004ff537e24 */ /* 0x002fe2000f8e00ff */
[----:B------:R-:W-:Y:S01]  /*6200*/  MOV R82, UR5 ;  /* 0x0000000500527c02 */ /* 0x000fe20008000f00 */
[----:B------:R-:W1:Y:S01]  /*6210*/  LDCU UR4, c[0x0][0x374] ;  /* 0x00006e80ff0477ac */ /* 0x000e620008000800 */
[----:B------:R-:W-:Y:S01]  /*6220*/  UIADD3 UR5, UPT, UPT, UR46, 0xa8, URZ ;  /* 0x000000a82e057890 */ /* 0x000fe2000fffe0ff */
[----:B------:R-:W2:Y:S03]  /*6230*/  LDCU.128 UR60, c[0x0][0xd10] ;  /* 0x0001a200ff3c77ac */ /* 0x000ea60008000c00 */
[----:B------:R-:W-:Y:S01]  /*6240*/  ULOP3.LUT UR5, UR5, 0xfefffff8, URZ, 0xc0, !UPT ;  /* 0xfefffff805057892 */ /* 0x000fe2000f8ec0ff */
[----:B------:R-:W-:Y:S01]  /*6250*/  UMOV UR55, URZ ;  /* 0x000000ff00377c82 */ /* 0x000fe20008000000 */
[----:B------:R-:W-:-:S04]  /*6260*/  UMOV UR52, URZ ;  /* 0x000000ff00347c82 */ /* 0x000fc80008000000 */
[----:B------:R-:W-:Y:S01]  /*6270*/  MOV R98, UR5 ;  /* 0x0000000500627c02 */ /* 0x000fe20008000f00 */
[----:B-1----:R-:W-:Y:S01]  /*6280*/  IMAD.U32 R96, RZ, RZ, UR4 ;  /* 0x00000004ff607e24 */ /* 0x002fe2000f8e00ff */
[----:B------:R-:W-:Y:S01]  /*6290*/  UIADD3 UR4, UPT, UPT, UR46, 0x200, URZ ;  /* 0x000002002e047890 */ /* 0x000fe2000fffe0ff */
[----:B----4-:R-:W-:-:S05]  /*62a0*/  IADD3 R2, PT, PT, R3, R2, RZ ;  /* 0x0000000203027210 */ /* 0x010fca0007ffe0ff */
[----:B--23--:R-:W-:-:S07]  /*62b0*/  MOV R88, UR4 ;  /* 0x0000000400587c02 */ /* 0x00cfce0008000f00 */
.L_x_164:
[----:B------:R-:W-:Y:S02]  /*62c0*/  LEA R0, R91, UR46, 0x3 ;  /* 0x0000002e5b007c11 */ /* 0x000fe4000f8e18ff */
[----:B------:R-:W-:Y:S02]  /*62d0*/  SHF.L.U32 R3, R93, 0x1f, RZ ;  /* 0x0000001f5d037819 */ /* 0x000fe400000006ff */
[----:B-1----:R-:W-:Y:S02]  /*62e0*/  LEA R5, R91, UR46, 0x4 ;  /* 0x0000002e5b057c11 */ /* 0x002fe4000f8e20ff */
[----:B------:R-:W1:Y:S02]  /*62f0*/  SYNCS.PHASECHK.TRANS64.TRYWAIT P0, [R0+URZ+0x80], R3 ;  /* 0x00008003000075a7 */ /* 0x000e6400080011ff */
[----:B-1-3--:R-:W-:Y:S05]  /*6300*/  @!P0 BRA `(.L_x_89) ;  /* 0x0000008c00688947 */ /* 0x00afea0003800000 */
.L_x_213:
[----:B------:R-:W-:Y:S01]  /*6310*/  R2UR UR7, R97 ;  /* 0x00000000610772ca */ /* 0x000fe200000e0000 */
[----:B------:R-:W2:Y:S01]  /*6320*/  LDS.128 R4, [R5+0xe0] ;  /* 0x0000e00005047984 */ /* 0x000ea20000000c00 */
[----:B-1----:R-:W-:Y:S01]  /*6330*/  VIADD R0, R0, 0x90 ;  /* 0x0000009000007836 */ /* 0x002fe20000000000 */
[----:B------:R-:W-:Y:S04]  /*6340*/  UISETP.GE.AND UP0, UPT, UR45, 0x1, UPT ;  /* 0x000000012d00788c */ /* 0x000fe8000bf06270 */
[----:B------:R-:W-:Y:S01]  /*6350*/  PRMT R0, RZ, 0x654, R0 ;  /* 0x00000654ff007816 */ /* 0x000fe20000000000 */
[----:B------:R-:W-:Y:S01]  /*6360*/  @!PT LDS RZ, [RZ] ;  /* 0x00000000fffff984 */ /* 0x000fe20000000800 */
[----:B------:R-:W-:Y:S01]  /*6370*/  @!PT LDS RZ, [RZ] ;  /* 0x00000000fffff984 */ /* 0x000fe20000000800 */
[----:B------:R-:W-:Y:S01]  /*6380*/  @!PT LDS RZ, [RZ] ;  /* 0x00000000fffff984 */ /* 0x000fe20000000800 */
[----:B------:R-:W-:Y:S01]  /*6390*/  @!PT LDS RZ, [RZ] ;  /* 0x00000000fffff984 */ /* 0x000fe20000000800 */
[----:B------:R1:W-:Y:S06]  /*63a0*/  MEMBAR.ALL.CTA ;  /* 0x0000000000007992 */ /* 0x0003ec0000008000 */
[----:B-1----:R-:W1:Y:S02]  /*63b0*/  FENCE.VIEW.ASYNC.S ;  /* 0x00000000000073c6 */ /* 0x002e640000000000 */
[----:B-1----:R1:W-:Y:S01]  /*63c0*/  SYNCS.ARRIVE.TRANS64.RED.A1T0 RZ, [R0+URZ], RZ ;  /* 0x000000ff00ff79a7 */ /* 0x0023e200081004ff */
[----:B--2---:R-:W-:Y:S11]  /*63d0*/  LOP3.LUT P0, RZ, R6, 0x1, RZ, 0xc0, !PT ;  /* 0x0000000106ff7812 */ /* 0x004ff6000780c0ff */
[----:B------:R-:W-:Y:S02]  /*63e0*/  @!UPT UIADD3 URZ, UPT, UPT, URZ, URZ, URZ ;  /* 0x000000fffffff290 */ /* 0x000fe4000fffe0ff */
[----:B------:R-:W-:Y:S01]  /*63f0*/  VOTEU.ANY UP1, P0 ;  /* 0x0000000000ff7886 */ /* 0x000fe20000020100 */
[----:B------:R-:W-:Y:S01]  /*6400*/  PLOP3.LUT P0, PT, PT, PT, UP1, 0x80, 0x8 ;  /* 0x000000000008781c */ /* 0x000fe20003f0f018 */
[----:B------:R-:W-:Y:S06]  /*6410*/  UP2UR UR4, UPR, URZ, 0x2 ;  /* 0x00000002ff047883 */ /* 0x000fec0008000000 */
[----:B------:R-:W-:Y:S06]  /*6420*/  IMAD.U32 R99, RZ, RZ, UR4 ;  /* 0x00000004ff637e24 */ /* 0x000fec000f8e00ff */
[----:B------:R-:W-:Y:S02]  /*6430*/  @P0 SHF.R.U32.HI R3, RZ, 0x10, R5 ;  /* 0x00000010ff030819 */ /* 0x000fe40000011605 */
[----:B------:R-:W-:Y:S02]  /*6440*/  @P0 MOV R8, R4 ;  /* 0x0000000400080202 */ /* 0x000fe40000000f00 */
[----:B------:R-:W-:Y:S02]  /*6450*/  @P0 R2UR UR4, R3 ;  /* 0x00000000030402ca */ /* 0x000fe400000e0000 */
[----:B------:R-:W-:Y:S02]  /*6460*/  @P0 LOP3.LUT R4, R5, 0xffff, RZ, 0xc0, !PT ;  /* 0x0000ffff05040812 */ /* 0x000fe400078ec0ff */
[----:B------:R-:W-:Y:S02]  /*6470*/  @P0 R2UR UR6, R8 ;  /* 0x00000000080602ca */ /* 0x000fe400000e0000 */
[----:B------:R-:W-:Y:S07]  /*6480*/  @P0 R2UR UR5, R4 ;  /* 0x00000000040502ca */ /* 0x000fee00000e0000 */
[----:B------:R-:W-:Y:S02]  /*6490*/  @UP1 UMOV UR7, UR4 ;  /* 0x0000000400071c82 */ /* 0x000fe40008000000 */
[----:B------:R-:W-:Y:S02]  /*64a0*/  IMAD.U32 R97, RZ, RZ, UR7 ;  /* 0x00000007ff617e24 */ /* 0x000fe4000f8e00ff */
[----:B------:R-:W-:Y:S02]  /*64b0*/  @UP1 UMOV UR39, UR6 ;  /* 0x0000000600271c82 */ /* 0x000fe40008000000 */
[----:B------:R-:W-:Y:S01]  /*64c0*/  @UP1 UMOV UR38, UR5 ;  /* 0x0000000500261c82 */ /* 0x000fe20008000000 */
[----:B-1----:R-:W-:Y:S05]  /*64d0*/  BRA.U !UP0, `(.L_x_90) ;  /* 0x0000000108d47547 */ /* 0x002fea000b800000 */
[----:B------:R-:W1:Y:S01]  /*64e0*/  LDCU UR13, c[0x0][0xd20] ;  /* 0x0001a400ff0d77ac */ /* 0x000e620008000800 */
[----:B------:R-:W-:Y:S02]  /*64f0*/  R2UR UR14, R96 ;  /* 0x00000000600e72ca */ /* 0x000fe400000e0000 */
[----:B------:R-:W-:Y:S01]  /*6500*/  R2UR UR12, R84 ;  /* 0x00000000540c72ca */ /* 0x000fe200000e0000 */
[----:B------:R-:W-:Y:S02]  /*6510*/  UISETP.NE.AND UP0, UPT, UR62, 0x1, UPT ;  /* 0x000000013e00788c */ /* 0x000fe4000bf05270 */
[----:B------:R-:W-:Y:S02]  /*6520*/  UIMAD.WIDE.U32 UR8, UR38, UR63, URZ ;  /* 0x0000003f260872a5 */ /* 0x000fe4000f8e00ff */
[----:B------:R-:W-:Y:S02]  /*6530*/  UISETP.NE.AND UP1, UPT, UR44, 0x1, UPT ;  /* 0x000000012c00788c */ /* 0x000fe4000bf25270 */
[----:B------:R-:W-:Y:S02]  /*6540*/  UIMAD.WIDE.U32 UR10, UR39, UR60, URZ ;  /* 0x0000003c270a72a5 */ /* 0x000fe4000f8e00ff */
[----:B------:R-:W-:Y:S02]  /*6550*/  UISETP.NE.AND UP2, UPT, UR45, 0x1, UPT ;  /* 0x000000012d00788c */ /* 0x000fe4000bf45270 */
[----:B------:R-:W-:Y:S02]  /*6560*/  UIMAD.WIDE.U32 UR4, UR14, UR63, URZ ;  /* 0x0000003f0e0472a5 */ /* 0x000fe4000f8e00ff */
[----:B------:R-:W-:Y:S05]  /*6570*/  UIMAD.WIDE.U32 UR6, UR12, UR60, URZ ;  /* 0x0000003c0c0672a5 */ /* 0x000fea000f8e00ff */
[----:B------:R-:W-:Y:S02]  /*6580*/  UMOV UR4, UR5 ;  /* 0x0000000500047c82 */ /* 0x000fe40008000000 */
[----:B-1----:R-:W-:Y:S03]  /*6590*/  USHF.R.U32.HI UR5, URZ, UR13, UR4 ;  /* 0x0000000dff057299 */ /* 0x002fe60008011604 */
[----:B------:R-:W-:Y:S02]  /*65a0*/  UMOV UR4, UR7 ;  /* 0x0000000700047c82 */ /* 0x000fe40008000000 */
[----:B------:R-:W-:Y:S02]  /*65b0*/  USHF.R.U32.HI UR7, URZ, UR61, UR4 ;  /* 0x0000003dff077299 */ /* 0x000fe40008011604 */
[----:B------:R-:W-:Y:S02]  /*65c0*/  USEL UR4, UR14, UR5, !UP0 ;  /* 0x000000050e047287 */ /* 0x000fe4000c000000 */
[----:B------:R-:W-:Y:S01]  /*65d0*/  USEL UR7, UR12, UR7, !UP1 ;  /* 0x000000070c077287 */ /* 0x000fe2000c800000 */
[----:B------:R-:W-:Y:S01]  /*65e0*/  UMOV UR5, UR9 ;  /* 0x0000000900057c82 */ /* 0x000fe20008000000 */
[----:B------:R-:W-:Y:S02]  /*65f0*/  UIMAD.WIDE.U32 UR8, UR4, UR42, URZ ;  /* 0x0000002a040872a5 */ /* 0x000fe4000f8e00ff */
[----:B------:R-:W-:Y:S03]  /*6600*/  USHF.R.U32.HI UR6, URZ, UR13, UR5 ;  /* 0x0000000dff067299 */ /* 0x000fe60008011605 */
[----:B------:R-:W-:Y:S01]  /*6610*/  UMOV UR5, UR11 ;  /* 0x0000000b00057c82 */ /* 0x000fe20008000000 */
[----:B------:R-:W-:Y:S02]  /*6620*/  UIMAD.WIDE.U32 UR10, UR7, UR42, URZ ;  /* 0x0000002a070a72a5 */ /* 0x000fe4000f8e00ff */
[----:B------:R-:W-:Y:S02]  /*6630*/  USEL UR6, UR38, UR6, !UP0 ;  /* 0x0000000626067287 */ /* 0x000fe4000c000000 */
[----:B------:R-:W-:Y:S01]  /*6640*/  USHF.R.U32.HI UR5, URZ, UR61, UR5 ;  /* 0x0000003dff057299 */ /* 0x000fe20008011605 */
[----:B------:R-:W-:Y:S02]  /*6650*/  UMOV UR8, UR9 ;  /* 0x0000000900087c82 */ /* 0x000fe40008000000 */
[----:B------:R-:W-:Y:S01]  /*6660*/  UMOV UR10, UR11 ;  /* 0x0000000b000a7c82 */ /* 0x000fe20008000000 */
[----:B------:R-:W-:Y:S02]  /*6670*/  @UP2 USHF.R.U32.HI UR4, URZ, UR43, UR8 ;  /* 0x0000002bff042299 */ /* 0x000fe40008011608 */
[----:B------:R-:W-:Y:S02]  /*6680*/  @UP2 USHF.R.U32.HI UR7, URZ, UR43, UR10 ;  /* 0x0000002bff072299 */ /* 0x000fe4000801160a */
[----:B------:R-:W-:Y:S02]  /*6690*/  UIMAD UR4, UR45, UR4, URZ ;  /* 0x000000042d0472a4 */ /* 0x000fe4000f8e02ff */
[----:B------:R-:W-:Y:S02]  /*66a0*/  UIMAD.WIDE.U32 UR10, UR6, UR42, URZ ;  /* 0x0000002a060a72a5 */ /* 0x000fe4000f8e00ff */
[----:B------:R-:W-:Y:S02]  /*66b0*/  USEL UR5, UR39, UR5, !UP1 ;  /* 0x0000000527057287 */ /* 0x000fe4000c800000 */
[----:B------:R-:W-:Y:S02]  /*66c0*/  UIMAD UR8, UR45, UR7, URZ ;  /* 0x000000072d0872a4 */ /* 0x000fe4000f8e02ff */
[----:B------:R-:W-:Y:S03]  /*66d0*/  UISETP.GE.AND UP0, UPT, UR6, UR4, UPT ;  /* 0x000000040600728c */ /* 0x000fe6000bf06270 */
[----:B------:R-:W-:Y:S01]  /*66e0*/  UMOV UR4, UR11 ;  /* 0x0000000b00047c82 */ /* 0x000fe20008000000 */
[----:B------:R-:W-:Y:S02]  /*66f0*/  UISETP.GE.OR UP0, UPT, UR5, UR8, UP0 ;  /* 0x000000080500728c */ /* 0x000fe40008706670 */
[----:B------:R-:W-:Y:S02]  /*6700*/  USHF.R.U32.HI UR4, URZ, UR43, UR4 ;  /* 0x0000002bff047299 */ /* 0x000fe40008011604 */
[----:B------:R-:W-:Y:S02]  /*6710*/  UIMAD.WIDE.U32 UR8, UR5, UR42, URZ ;  /* 0x0000002a050872a5 */ /* 0x000fe4000f8e00ff */
[----:B------:R-:W-:Y:S02]  /*6720*/  USEL UR11, UR6, UR4, !UP2 ;  /* 0x00000004060b7287 */ /* 0x000fe4000d000000 */
[----:B------:R-:W-:Y:S02]  /*6730*/  UIADD3 UR8, UPT, UPT, -UR5, URZ, URZ ;  /* 0x000000ff05087290 */ /* 0x000fe4000fffe1ff */
[----:B------:R-:W-:Y:S01]  /*6740*/  UIADD3 UR10, UPT, UPT, -UR11, URZ, URZ ;  /* 0x000000ff0b0a7290 */ /* 0x000fe2000fffe1ff */
[----:B------:R-:W-:Y:S01]  /*6750*/  @!UP0 UMOV UR4, UR9 ;  /* 0x0000000900048c82 */ /* 0x000fe20008000000 */
[----:B------:R-:W-:Y:S02]  /*6760*/  UIADD3 UR9, UPT, UPT, -UR6, URZ, URZ ;  /* 0x000000ff06097290 */ /* 0x000fe4000fffe1ff */
[----:B------:R-:W-:Y:S02]  /*6770*/  @!UP0 USHF.R.U32.HI UR4, URZ, UR43, UR4 ;  /* 0x0000002bff048299 */ /* 0x000fe40008011604 */
[----:B------:R-:W-:Y:S02]  /*6780*/  UIMAD UR10, UR45, UR10, UR6 ;  /* 0x0000000a2d0a72a4 */ /* 0x000fe4000f8e0206 */
[----:B------:R-:W-:Y:S04]  /*6790*/  @!UP0 USEL UR4, UR5, UR4, !UP2 ;  /* 0x0000000405048287 */ /* 0x000fe8000d000000 */
[----:B------:R-:W-:Y:S02]  /*67a0*/  @!UP0 UIMAD UR10, UR7, UR10, UR4 ;  /* 0x0000000a070a82a4 */ /* 0x000fe4000f8e0204 */
[----:B------:R-:W-:Y:S02]  /*67b0*/  @!UP0 UIADD3 UR11, UPT, UPT, UR11, -UR4, URZ ;  /* 0x800000040b0b8290 */ /* 0x000fe4000fffe0ff */
[----:B------:R-:W-:Y:S02]  /*67c0*/  UIMAD UR7, UR44, UR8, UR39 ;  /* 0x000000082c0772a4 */ /* 0x000fe4000f8e0227 */
[----:B------:R-:W-:Y:S02]  /*67d0*/  @!UP0 UIMAD UR6, UR11, UR45, UR5 ;  /* 0x0000002d0b0682a4 */ /* 0x000fe4000f8e0205 */
[----:B------:R-:W-:Y:S01]  /*67e0*/  UIMAD UR4, UR62, UR9, UR38 ;  /* 0x000000093e0472a4 */ /* 0x000fe2000f8e0226 */
[----:B------:R-:W-:Y:S02]  /*67f0*/  @!UP0 UMOV UR5, UR10 ;  /* 0x0000000a00058c82 */ /* 0x000fe40008000000 */
[----:B------:R-:W-:Y:S02]  /*6800*/  UIMAD UR39, UR5, UR44, UR7 ;  /* 0x0000002c052772a4 */ /* 0x000fe4000f8e0207 */
[----:B------:R-:W-:Y:S11]  /*6810*/  UIMAD UR38, UR6, UR62, UR4 ;  /* 0x0000003e062672a4 */ /* 0x000ff6000f8e0204 */
[----:B------:R-:W-:Y:S01]  /*6820*/  @!UPT UIADD3 URZ, UPT, UPT, URZ, URZ, URZ ;  /* 0x000000fffffff290 */ /* 0x000fe2000fffe0ff */
.L_x_90:
[----:B------:R-:W-:Y:S01]  /*6830*/  UISETP.NE.AND UP0, UPT, UR41, 0x1, UPT ;  /* 0x000000012900788c */ /* 0x000fe2000bf05270 */
[----:B------:R-:W-:Y:S01]  /*6840*/  LOP3.LUT P0, RZ, R88, 0x1f0, RZ, 0xc0, !PT ;  /* 0x000001f058ff7812 */ /* 0x000fe2000780c0ff */
[----:B------:R-:W-:Y:S01]  /*6850*/  USHF.L.U32 UR53, UR27, 0x8, URZ ;  /* 0x000000081b357899 */ /* 0x000fe200080006ff */
[----:B------:R-:W-:Y:S01]  /*6860*/  BSSY.RECONVERGENT B6, `(.L_x_91) ;  /* 0x0000034000067945 */ /* 0x000fe20003800200 */
[----:B------:R-:W-:Y:S01]  /*6870*/  USHF.L.U32 UR49, UR26, 0x7, URZ ;  /* 0x000000071a317899 */ /* 0x000fe200080006ff */
[----:B------:R-:W-:Y:S06]  /*6880*/  IADD3 R91, PT, PT, R91, 0x1, RZ ;  /* 0x000000015b5b7810 */ /* 0x000fec0007ffe0ff */
[----:B------:R-:W1:Y:S01]  /*6890*/  @!UP0 LDCU.128 UR12, c[0x0][0xd10] ;  /* 0x0001a200ff0c87ac */ /* 0x000e620008000c00 */
[----:B------:R-:W2:Y:S01]  /*68a0*/  @!UP0 LDCU UR5, c[0x0][0xd0c] ;  /* 0x0001a180ff0587ac */ /* 0x000ea20008000800 */
[----:B------:R-:W3:Y:S01]  /*68b0*/  @!UP0 LDCU UR10, c[0x0][0xd20] ;  /* 0x0001a400ff0a87ac */ /* 0x000ee20008000800 */
[----:B-1----:R-:W-:Y:S02]  /*68c0*/  UIMAD.WIDE.U32 UR8, UR39, UR12, URZ ;  /* 0x0000000c270872a5 */ /* 0x002fe4000f8e00ff */
[----:B------:R-:W-:Y:S02]  /*68d0*/  UIMAD.WIDE.U32 UR6, UR38, UR15, URZ ;  /* 0x0000000f260672a5 */ /* 0x000fe4000f8e00ff */
[----:B------:R-:W-:Y:S03]  /*68e0*/  @!UP0 UISETP.NE.AND UP1, UPT, UR14, 0x1, UPT ;  /* 0x000000010e00888c */ /* 0x000fe6000bf25270 */
[----:B------:R-:W-:Y:S01]  /*68f0*/  @!UP0 UMOV UR4, UR9 ;  /* 0x0000000900048c82 */ /* 0x000fe20008000000 */
[----:B--2---:R-:W-:Y:S02]  /*6900*/  @!UP0 UISETP.NE.AND UP2, UPT, UR5, 0x1, UPT ;  /* 0x000000010500888c */ /* 0x004fe4000bf45270 */
[----:B------:R-:W-:Y:S01]  /*6910*/  @!UP0 USHF.R.U32.HI UR4, URZ, UR13, UR4 ;  /* 0x0000000dff048299 */ /* 0x000fe20008011604 */
[----:B------:R-:W-:Y:S02]  /*6920*/  @!UP0 UMOV UR6, UR7 ;  /* 0x0000000700068c82 */ /* 0x000fe40008000000 */
[----:B---3--:R-:W-:Y:S02]  /*6930*/  @!UP0 USHF.R.U32.HI UR6, URZ, UR10, UR6 ;  /* 0x0000000aff068299 */ /* 0x008fe40008011606 */
[----:B------:R-:W-:Y:S02]  /*6940*/  @!UP0 USEL UR7, UR39, UR4, !UP2 ;  /* 0x0000000427078287 */ /* 0x000fe4000d000000 */
[----:B------:R-:W-:Y:S04]  /*6950*/  @!UP0 USEL UR6, UR38, UR6, !UP1 ;  /* 0x0000000626068287 */ /* 0x000fe8000c800000 */
[----:B------:R-:W-:Y:S02]  /*6960*/  @!UP0 UIADD3 UR4, UPT, UPT, -UR7, UR6, URZ ;  /* 0x0000000607048290 */ /* 0x000fe4000fffe1ff */
[----:B------:R-:W-:Y:S02]  /*6970*/  @!UP0 UIADD3 UR6, UPT, UPT, UR7, -UR6, URZ ;  /* 0x8000000607068290 */ /* 0x000fe4000fffe0ff */
[----:B------:R-:W-:Y:S02]  /*6980*/  @!UP0 UIMAD UR39, UR4, UR5, UR39 ;  /* 0x00000005042782a4 */ /* 0x000fe4000f8e0227 */
[----:B------:R-:W-:Y:S01]  /*6990*/  @!UP0 UIMAD UR38, UR6, UR14, UR38 ;  /* 0x0000000e062682a4 */ /* 0x000fe2000f8e0226 */
[----:B------:R-:W-:Y:S11]  /*69a0*/  @!P0 BRA `(.L_x_92) ;  /* 0x00000000007c8947 */ /* 0x000ff60003800000 */
[----:B------:R-:W1:Y:S01]  /*69b0*/  LDCU.64 UR8, c[0x4][0x80] ;  /* 0x01001000ff0877ac */ /* 0x000e620008000a00 */
[----:B------:R-:W-:Y:S01]  /*69c0*/  MOV R16, 0x0 ;  /* 0x0000000000107802 */ /* 0x000fe20000000f00 */
[----:B------:R-:W-:Y:S02]  /*69d0*/  HFMA2 R12, -RZ, RZ, 0, 5.9604644775390625e-08 ;  /* 0x00000001ff0c7431 */ /* 0x000fe400000001ff */
[----:B------:R-:W-:Y:S01]  /*69e0*/  IMAD.MOV.U32 R8, RZ, RZ, 0x70 ;  /* 0x00000070ff087424 */ /* 0x000fe200078e00ff */
[----:B------:R2:W3:Y:S01]  /*69f0*/  LDC.64 R14, c[0x4][R16] ;  /* 0x01000000100e7b82 */ /* 0x0004e20000000a00 */
[----:B------:R-:W4:Y:S01]  /*6a00*/  LDCU.64 UR6, c[0x4][0x88] ;  /* 0x01001100ff0677ac */ /* 0x000f220008000a00 */
[----:B------:R-:W-:Y:S01]  /*6a10*/  IMAD.MOV.U32 R13, RZ, RZ, RZ ;  /* 0x000000ffff0d7224 */ /* 0x000fe200078e00ff */
[----:B------:R-:W2:Y:S01]  /*6a20*/  LDCU.64 UR4, c[0x4][0x8] ;  /* 0x01000100ff0477ac */ /* 0x000ea20008000a00 */
[----:B-1----:R-:W-:Y:S01]  /*6a30*/  MOV R5, UR9 ;  /* 0x0000000900057c02 */ /* 0x002fe20008000f00 */
[----:B------:R-:W-:Y:S01]  /*6a40*/  IMAD.U32 R4, RZ, RZ, UR8 ;  /* 0x00000008ff047e24 */ /* 0x000fe2000f8e00ff */
[----:B----4-:R-:W-:Y:S01]  /*6a50*/  MOV R7, UR7 ;  /* 0x0000000700077c02 */ /* 0x010fe20008000f00 */
[----:B------:R-:W-:Y:S01]  /*6a60*/  IMAD.U32 R6, RZ, RZ, UR6 ;  /* 0x00000006ff067e24 */ /* 0x000fe2000f8e00ff */
[----:B--2---:R-:W-:Y:S01]  /*6a70*/  MOV R11, UR5 ;  /* 0x00000005000b7c02 */ /* 0x004fe20008000f00 */
[----:B------:R-:W-:Y:S02]  /*6a80*/  IMAD.U32 R10, RZ, RZ, UR4 ;  /* 0x00000004ff0a7e24 */ /* 0x000fe4000f8e00ff */
[----:B------:R-:W-:Y:S07]  /*6a90*/  LEPC R20, `(.L_x_93) ;  /* 0x000000001014794e */ /* 0x000fee0000000000 */
[----:B---3-5:R-:W-:Y:S05]  /*6aa0*/  CALL.ABS.NOINC R14 ;  /* 0x000000000e007343 */ /* 0x028fea0003c00000 */
.L_x_93:
[----:B------:R-:W1:Y:S01]  /*6ab0*/  LDCU.64 UR8, c[0x4][0x80] ;  /* 0x01001000ff0877ac */ /* 0x000e620008000a00 */
[----:B------:R-:W2:Y:S01]  /*6ac0*/  LDC.64 R16, c[0x4][R16] ;  /* 0x0100000010107b82 */ /* 0x000ea20000000a00 */
[----:B------:R-:W-:Y:S02]  /*6ad0*/  HFMA2 R12, -RZ, RZ, 0, 5.9604644775390625e-08 ;  /* 0x00000001ff0c7431 */ /* 0x000fe400000001ff */
[----:B------:R-:W-:Y:S02]  /*6ae0*/  IMAD.MOV.U32 R8, RZ, RZ, 0x70 ;  /* 0x00000070ff087424 */ /* 0x000fe400078e00ff */
[----:B------:R-:W-:Y:S01]  /*6af0*/  IMAD.MOV.U32 R13, RZ, RZ, RZ ;  /* 0x000000ffff0d7224 */ /* 0x000fe200078e00ff */
[----:B------:R-:W3:Y:S01]  /*6b00*/  LDCU.64 UR6, c[0x4][0x88] ;  /* 0x01001100ff0677ac */ /* 0x000ee20008000a00 */
[----:B------:R-:W4:Y:S01]  /*6b10*/  LDCU.64 UR4, c[0x4][0x8] ;  /* 0x01000100ff0477ac */ /* 0x000f220008000a00 */
[----:B-1----:R-:W-:Y:S02]  /*6b20*/  MOV R4, UR8 ;  /* 0x0000000800047c02 */ /* 0x002fe40008000f00 */
[----:B------:R-:W-:Y:S02]  /*6b30*/  MOV R5, UR9 ;  /* 0x0000000900057c02 */ /* 0x000fe40008000f00 */
[----:B---3--:R-:W-:Y:S01]  /*6b40*/  MOV R7, UR7 ;  /* 0x0000000700077c02 */ /* 0x008fe20008000f00 */
[----:B------:R-:W-:Y:S01]  /*6b50*/  IMAD.U32 R6, RZ, RZ, UR6 ;  /* 0x00000006ff067e24 */ /* 0x000fe2000f8e00ff */
[----:B----4-:R-:W-:Y:S01]  /*6b60*/  MOV R11, UR5 ;  /* 0x00000005000b7c02 */ /* 0x010fe20008000f00 */
[----:B------:R-:W-:Y:S02]  /*6b70*/  IMAD.U32 R10, RZ, RZ, UR4 ;  /* 0x00000004ff0a7e24 */ /* 0x000fe4000f8e00ff */
[----:B------:R-:W-:Y:S07]  /*6b80*/  LEPC R20, `(.L_x_92) ;  /* 0x000000001014794e */ /* 0x000fee0000000000 */
[----:B--2---:R-:W-:Y:S05]  /*6b90*/  CALL.ABS.NOINC R16 ;  /* 0x0000000010007343 */ /* 0x004fea0003c00000 */
.L_x_92:
[----:B------:R-:W-:Y:S05]  /*6ba0*/  BSYNC.RECONVERGENT B6 ;  /* 0x0000000000067941 */ /* 0x000fea0003800200 */
.L_x_91:
[----:B------:R-:W-:Y:S02]  /*6bb0*/  R2UR UR6, R87 ;  /* 0x00000000570672ca */ /* 0x000fe400000e0000 */
[----:B------:R-:W-:Y:S02]  /*6bc0*/  R2UR UR5, R83 ;  /* 0x00000000530572ca */ /* 0x000fe400000e0000 */
[----:B------:R-:W-:Y:S02]  /*6bd0*/  R2UR UR4, R82 ;  /* 0x00000000520472ca */ /* 0x000fe400000e0000 */
[----:B------:R-:W-:Y:S02]  /*6be0*/  ISETP.NE.U32.AND P4, PT, R76, RZ, PT ;  /* 0x000000ff4c00720c */ /* 0x000fe40003f85070 */
[----:B------:R-:W-:Y:S02]  /*6bf0*/  ISETP.NE.U32.AND P2, PT, RZ, UR58, PT ;  /* 0x0000003aff007c0c */ /* 0x000fe4000bf45070 */
[----:B------:R-:W-:Y:S02]  /*6c00*/  ISETP.NE.AND.EX P4, PT, R77, RZ, PT, P4 ;  /* 0x000000ff4d00720c */ /* 0x000fe40003f85340 */
[----:B------:R-:W-:Y:S01]  /*6c10*/  ISETP.NE.AND.EX P2, PT, RZ, UR59, PT, P2 ;  /* 0x0000003bff007c0c */ /* 0x000fe2000bf45320 */
[----:B------:R-:W-:Y:S02]  /*6c20*/  UISETP.NE.AND UP2, UPT, UR6, URZ, UPT ;  /* 0x000000ff0600728c */ /* 0x000fe4000bf45270 */
[----:B------:R-:W-:Y:S04]  /*6c30*/  UISETP.NE.U32.AND UP0, UPT, UR5, URZ, UPT ;  /* 0x000000ff0500728c */ /* 0x000fe8000bf05070 */
[----:B------:R-:W-:Y:S01]  /*6c40*/  UISETP.NE.AND.EX UP1, UPT, UR4, URZ, UPT, UP0 ;  /* 0x000000ff0400728c */ /* 0x000fe2000bf25300 */
[----:B------:R-:W-:Y:S01]  /*6c50*/  PLOP3.LUT P1, PT, PT, PT, UP2, 0x80, 0x8 ;  /* 0x000000000008781c */ /* 0x000fe20003f2f028 */
[----:B------:R-:W-:Y:S03]  /*6c60*/  UPLOP3.LUT UP0, UPT, UPT, UPT, UPT, 0x40, 0x4 ;  /* 0x000000000004789c */ /* 0x000fe60003f0e870 */
[----:B------:R-:W-:Y:S06]  /*6c70*/  @UP2 UPLOP3.LUT UP0, UPT, UPT, UPT, UP1, 0x80, 0x8 ;  /* 0x000000000008289c */ /* 0x000fec0003f0f010 */
[----:B------:R-:W-:Y:S01]  /*6c80*/  PLOP3.LUT P0, PT, PT, PT, UP0, 0x80, 0x8 ;  /* 0x000000000008781c */ /* 0x000fe20003f0f008 */
[----:B------:R-:W-:Y:S01]  /*6c90*/  @!UPT UIADD3 URZ, UPT, UPT, URZ, URZ, URZ ;  /* 0x000000fffffff290 */ /* 0x000fe2000fffe0ff */
[----:B------:R-:W-:Y:S11]  /*6ca0*/  BRA.U !UP1, `(.L_x_94) ;  /* 0x0000000109407547 */ /* 0x000ff6000b800000 */
[----:B------:R-:W-:Y:S01]  /*6cb0*/  UISETP.NE.U32.AND UP0, UPT, UR58, URZ, UPT ;  /* 0x000000ff3a00728c */ /* 0x000fe2000bf05070 */
[----:B------:R-:W-:Y:S01]  /*6cc0*/  R2UR UR6, R83 ;  /* 0x00000000530672ca */ /* 0x000fe200000e0000 */
[----:B------:R-:W1:Y:S01]  /*6cd0*/  LDCU.64 UR8, c[0x0][0x358] ;  /* 0x00006b00ff0877ac */ /* 0x000e620008000a00 */
[----:B------:R-:W-:Y:S02]  /*6ce0*/  HFMA2 R78, -RZ, RZ, 0, 5.9604644775390625e-08 ;  /* 0x00000001ff4e7431 */ /* 0x000fe400000001ff */
[----:B------:R-:W-:Y:S01]  /*6cf0*/  IMAD.MOV.U32 R0, RZ, RZ, 0x1 ;  /* 0x00000001ff007424 */ /* 0x000fe200078e00ff */
[----:B------:R-:W-:Y:S06]  /*6d00*/  UISETP.NE.AND.EX UP0, UPT, UR59, URZ, UPT, UP0 ;  /* 0x000000ff3b00728c */ /* 0x000fec000bf05300 */
[----:B------:R-:W-:Y:S05]  /*6d10*/  PLOP3.LUT P3, PT, PT, PT, UP0, 0x80, 0x8 ;  /* 0x000000000008781c */ /* 0x000fea0003f6f008 */
[----:B------:R-:W2:Y:S01]  /*6d20*/  @UP0 LDCU.64 UR4, c[0x0][0xa88] ;  /* 0x00015100ff0407ac */ /* 0x000ea20008000a00 */
[----:B------:R-:W-:Y:S07]  /*6d30*/  @UP0 UIMAD UR6, UR36, UR6, URZ ;  /* 0x00000006240602a4 */ /* 0x000fee000f8e02ff */
[----:B------:R-:W-:Y:S01]  /*6d40*/  @!P3 PRMT R78, R0, 0x7610, R78 ;  /* 0x00007610004eb816 */ /* 0x000fe2000000004e */
[----:B--2---:R-:W-:Y:S06]  /*6d50*/  @UP0 UIMAD.WIDE UR4, UR6, 0x4, UR4 ;  /* 0x00000004060408a5 */ /* 0x004fec000f8e0204 */
[----:B------:R-:W-:Y:S02]  /*6d60*/  IMAD.U32 R4, RZ, RZ, UR4 ;  /* 0x00000004ff047e24 */ /* 0x000fe4000f8e00ff */
[----:B------:R-:W-:Y:S03]  /*6d70*/  IMAD.U32 R5, RZ, RZ, UR5 ;  /* 0x00000005ff057e24 */ /* 0x000fe6000f8e00ff */
[----:B------:R-:W2:Y:S02]  /*6d80*/  @!UP0 LDCU UR4, c[0x0][0xa80] ;  /* 0x00015000ff0487ac */ /* 0x000ea40008000800 */
[----:B-1---5:R1:W5:Y:S02]  /*6d90*/  @P3 LDG.E R41, desc[UR8][R4.64] ;  /* 0x0000000804293981 */ /* 0x022364000c1e1900 */
[----:B-12---:R-:W-:Y:S02]  /*6da0*/  @!P3 MOV R41, UR4 ;  /* 0x000000040029bc02 */ /* 0x006fe40008000f00 */
.L_x_94:
[----:B------:R-:W-:Y:S05]  /*6db0*/  @!P4 BRA `(.L_x_95) ;  /* 0x000000000024c947 */ /* 0x000fea0003800000 */
[----:B------:R-:W-:Y:S01]  /*6dc0*/  ISETP.NE.U32.AND P3, PT, R74, RZ, PT ;  /* 0x000000ff4a00720c */ /* 0x000fe20003f65070 */
[----:B------:R-:W1:Y:S03]  /*6dd0*/  LDCU.64 UR4, c[0x0][0x358] ;  /* 0x00006b00ff0477ac */ /* 0x000e660008000a00 */
[----:B------:R-:W-:Y:S11]  /*6de0*/  ISETP.NE.AND.EX P3, PT, R75, RZ, PT, P3 ;  /* 0x000000ff4b00720c */ /* 0x000ff60003f65330 */
[----:B------:R-:W-:Y:S02]  /*6df0*/  @!UPT UIADD3 URZ, UPT, UPT, URZ, URZ, URZ ;  /* 0x000000fffffff290 */ /* 0x000fe4000fffe0ff */
[----:B------:R-:W2:Y:S01]  /*6e00*/  @P3 LDC.64 R4, c[0x0][0xaa8] ;  /* 0x0002aa00ff043b82 */ /* 0x000ea20000000a00 */
[----:B------:R-:W-:Y:S04]  /*6e10*/  @P3 IMAD R0, R76, UR36, RZ ;  /* 0x000000244c003c24 */ /* 0x000fe8000f8e02ff */
[----:B--2---:R-:W-:Y:S05]  /*6e20*/  @P3 IMAD.WIDE R4, R0, 0x4, R4 ;  /* 0x0000000400043825 */ /* 0x004fea00078e0204 */
[----:B-1---5:R1:W5:Y:S02]  /*6e30*/  @P3 LDG.E R36, desc[UR4][R4.64] ;  /* 0x0000000404243981 */ /* 0x022364000c1e1900 */
[----:B-1----:R-:W2:Y:S02]  /*6e40*/  @!P3 LDC R36, c[0x0][0xaa0] ;  /* 0x0002a800ff24bb82 */ /* 0x002ea40000000800 */
.L_x_95:
[----:B-----5:R-:W-:Y:S01]  /*6e50*/  FSETP.NEU.AND P3, PT, R41, RZ, PT ;  /* 0x000000ff2900720b */ /* 0x020fe20003f6d000 */
[----:B------:R-:W-:Y:S01]  /*6e60*/  IMAD.U32 R3, RZ, RZ, UR37 ;  /* 0x00000025ff037e24 */ /* 0x000fe2000f8e00ff */
[----:B------:R-:W-:Y:S01]  /*6e70*/  SEL R5, RZ, 0xffffffff, P2 ;  /* 0xffffffffff057807 */ /* 0x000fe20001000000 */
[----:B------:R-:W-:Y:S01]  /*6e80*/  BSSY B1, `(.L_x_96) ;  /* 0x0000067000017945 */ /* 0x000fe20003800000 */
[----:B------:R-:W-:Y:S01]  /*6e90*/  @P1 LOP3.LUT P2, RZ, R78, 0xff, RZ, 0xc0, !PT ;  /* 0x000000ff4eff1812 */ /* 0x000fe2000784c0ff */
[----:B------:R-:W-:Y:S01]  /*6ea0*/  IMAD.MOV.U32 R102, RZ, RZ, 0x1 ;  /* 0x00000001ff667424 */ /* 0x000fe200078e00ff */
[----:B------:R-:W-:Y:S01]  /*6eb0*/  @P1 SEL R4, RZ, 0xffffffff, P3 ;  /* 0xffffffffff041807 */ /* 0x000fe20001800000 */
[----:B------:R-:W-:Y:S01]  /*6ec0*/  IMAD.IADD R92, R94, 0x1, R73 ;  /* 0x000000015e5c7824 */ /* 0x000fe200078e0249 */
[----:B------:R-:W-:Y:S01]  /*6ed0*/  LOP3.LUT P4, R89, R78, 0xff, RZ, 0xc0, !PT ;  /* 0x000000ff4e597812 */ /* 0x000fe2000788c0ff */
[----:B------:R-:W-:Y:S01]  /*6ee0*/  IMAD.IADD R90, R94, 0x1, R79 ;  /* 0x000000015e5a7824 */ /* 0x000fe200078e024f */
[C---:B------:R-:W-:Y:S01]  /*6ef0*/  @P0 SEL R4, R5.reuse, R4, !P2 ;  /* 0x0000000405040207 */ /* 0x040fe20005000000 */
[----:B------:R-:W-:Y:S01]  /*6f00*/  IMAD.MOV.U32 R101, RZ, RZ, RZ ;  /* 0x000000ffff657224 */ /* 0x000fe200078e00ff */
[----:B------:R-:W-:Y:S01]  /*6f10*/  PLOP3.LUT P0, PT, PT, PT, UP1, 0x80, 0x8 ;  /* 0x000000000008781c */ /* 0x000fe20003f0f018 */
[----:B------:R-:W-:Y:S01]  /*6f20*/  IMAD.MOV.U32 R72, RZ, RZ, RZ ;  /* 0x000000ffff487224 */ /* 0x000fe200078e00ff */
[----:B------:R-:W-:Y:S02]  /*6f30*/  @P1 LOP3.LUT R4, R4, 0x1, RZ, 0xc0, !PT ;  /* 0x0000000104041812 */ /* 0x000fe400078ec0ff */
[----:B------:R-:W-:Y:S02]  /*6f40*/  CS2R R70, SRZ ;  /* 0x0000000000467805 */ /* 0x000fe4000001ff00 */
[----:B------:R-:W-:Y:S02]  /*6f50*/  CS2R R68, SRZ ;  /* 0x0000000000447805 */ /* 0x000fe4000001ff00 */
[----:B------:R-:W-:Y:S02]  /*6f60*/  CS2R R66, SRZ ;  /* 0x0000000000427805 */ /* 0x000fe4000001ff00 */
[----:B------:R-:W-:Y:S01]  /*6f70*/  ISETP.NE.U32.OR P5, PT, R4, 0x1, !P1 ;  /* 0x000000010400780c */ /* 0x000fe20004fa5470 */
[----:B------:R-:W-:Y:S01]  /*6f80*/  IMAD.U32 R4, RZ, RZ, UR37 ;  /* 0x00000025ff047e24 */ /* 0x000fe2000f8e00ff */
[----:B------:R-:W-:Y:S02]  /*6f90*/  CS2R R64, SRZ ;  /* 0x0000000000407805 */ /* 0x000fe4000001ff00 */
[----:B------:R-:W-:Y:S02]  /*6fa0*/  CS2R R62, SRZ ;  /* 0x00000000003e7805 */ /* 0x000fe4000001ff00 */
[----:B------:R-:W-:Y:S02]  /*6fb0*/  P2R R100, PR, RZ, 0x20 ;  /* 0x00000020ff647803 */ /* 0x000fe40000000000 */
[----:B------:R-:W-:Y:S02]  /*6fc0*/  CS2R R60, SRZ ;  /* 0x00000000003c7805 */ /* 0x000fe4000001ff00 */
[----:B------:R-:W-:Y:S02]  /*6fd0*/  SHF.L.U32 R0, R4, 0x1f, RZ ;  /* 0x0000001f04007819 */ /* 0x000fe400000006ff */
[----:B------:R-:W-:Y:S02]  /*6fe0*/  CS2R R58, SRZ ;  /* 0x00000000003a7805 */ /* 0x000fe4000001ff00 */
[----:B------:R-:W-:Y:S02]  /*6ff0*/  SEL R4, RZ, 0xffffffff, P3 ;  /* 0xffffffffff047807 */ /* 0x000fe40001800000 */
[----:B------:R-:W-:Y:S02]  /*7000*/  CS2R R56, SRZ ;  /* 0x0000000000387805 */ /* 0x000fe4000001ff00 */
[----:B------:R-:W-:Y:S02]  /*7010*/  CS2R R54, SRZ ;  /* 0x0000000000367805 */ /* 0x000fe4000001ff00 */
[----:B------:R-:W-:Y:S02]  /*7020*/  CS2R R52, SRZ ;  /* 0x0000000000347805 */ /* 0x000fe4000001ff00 */
[----:B------:R-:W-:Y:S02]  /*7030*/  @P0 SEL R4, R5, R4, !P4 ;  /* 0x0000000405040207 */ /* 0x000fe40006000000 */
[----:B------:R-:W-:Y:S02]  /*7040*/  CS2R R50, SRZ ;  /* 0x0000000000327805 */ /* 0x000fe4000001ff00 */
[----:B------:R-:W-:Y:S02]  /*7050*/  @P5 SHF.L.U32 R6, RZ, 0x1f, RZ ;  /* 0x0000001fff065819 */ /* 0x000fe400000006ff */
[----:B------:R-:W-:Y:S02]  /*7060*/  CS2R R48, SRZ ;  /* 0x0000000000307805 */ /* 0x000fe4000001ff00 */
[----:B------:R-:W-:Y:S02]  /*7070*/  LOP3.LUT R4, R4, 0x1, RZ, 0xc0, !PT ;  /* 0x0000000104047812 */ /* 0x000fe400078ec0ff */
[----:B------:R-:W-:Y:S01]  /*7080*/  CS2R R46, SRZ ;  /* 0x00000000002e7805 */ /* 0x000fe2000001ff00 */
[----:B------:R-:W1:Y:S01]  /*7090*/  @P5 SYNCS.PHASECHK.TRANS64.TRYWAIT P2, [UR46+0x30], R6 ;  /* 0x00003006ff0055a7 */ /* 0x000e62000804112e */
[----:B------:R-:W-:Y:S02]  /*70a0*/  ISETP.NE.AND P0, PT, RZ, UR37, PT ;  /* 0x00000025ff007c0c */ /* 0x000fe4000bf05270 */
[----:B------:R-:W-:Y:S02]  /*70b0*/  CS2R R44, SRZ ;  /* 0x00000000002c7805 */ /* 0x000fe4000001ff00 */
[----:B------:R-:W-:Y:S02]  /*70c0*/  ISETP.NE.U32.AND P3, PT, R4, 0x1, PT ;  /* 0x000000010400780c */ /* 0x000fe40003f65070 */
[----:B------:R-:W-:Y:S01]  /*70d0*/  CS2R R42, SRZ ;  /* 0x00000000002a7805 */ /* 0x000fe2000001ff00 */
[----:B------:R-:W-:Y:S01]  /*70e0*/  IMAD.MOV.U32 R40, RZ, RZ, RZ ;  /* 0x000000ffff287224 */ /* 0x000fe200078e00ff */
[----:B------:R-:W-:Y:S01]  /*70f0*/  SEL R38, RZ, 0xe0, P0 ;  /* 0x000000e0ff267807 */ /* 0x000fe20000000000 */
[----:B------:R-:W-:Y:S01]  /*7100*/  IMAD R37, R3, 0xe0, R2 ;  /* 0x000000e003257824 */ /* 0x000fe200078e0202 */
[----:B------:R-:W-:Y:S01]  /*7110*/  P2R R103, PR, RZ, 0x8 ;  /* 0x00000008ff677803 */ /* 0x000fe20000000000 */
[----:B------:R3:W4:Y:S01]  /*7120*/  SYNCS.PHASECHK.TRANS64.TRYWAIT P1, [UR46+0xa0], R0 ;  /* 0x0000a000ff0075a7 */ /* 0x000722000802112e */
[----:B-1----:R-:W-:Y:S01]  /*7130*/  @P5 SEL R102, RZ, 0x1, !P2 ;  /* 0x00000001ff665807 */ /* 0x002fe20005000000 */
[----:B---3--:R-:W-:Y:S06]  /*7140*/  @!P5 BRA `(.L_x_97) ;  /* 0x0000000000e8d947 */ /* 0x008fec0003800000 */
[----:B------:R-:W-:Y:S01]  /*7150*/  IMAD.MOV.U32 R40, RZ, RZ, RZ ;  /* 0x000000ffff287224 */ /* 0x000fe200078e00ff */
[----:B------:R-:W-:Y:S01]  /*7160*/  ISETP.NE.AND P0, PT, R102, RZ, PT ;  /* 0x000000ff6600720c */ /* 0x000fe20003f05270 */
[----:B------:R-:W-:Y:S01]  /*7170*/  BSSY B0, `(.L_x_98) ;  /* 0x0000014000007945 */ /* 0x000fe20003800000 */
[----:B------:R-:W-:Y:S02]  /*7180*/  CS2R R42, SRZ ;  /* 0x00000000002a7805 */ /* 0x000fe4000001ff00 */
        /* <DEDUP_REMOVED lines=13> */
[----:B------:R-:W-:Y:S01]  /*7260*/  CS2R R70, SRZ ;  /* 0x0000000000467805 */ /* 0x000fe2000001ff00 */
[----:B------:R-:W-:Y:S06]  /*7270*/  @P0 BRA `(.L_x_99) ;  /* 0x00000000000c0947 */ /* 0x000fec0003800000 */
[----:B------:R-:W-:Y:S04]  /*7280*/  SHF.L.U32 R4, RZ, 0x1f, RZ ;  /* 0x0000001fff047819 */ /* 0x000fe800000006ff */
[----:B------:R-:W1:Y:S02]  /*7290*/  SYNCS.PHASECHK.TRANS64.TRYWAIT P0, [UR46+0x30], R4 ;  /* 0x00003004ff0075a7 */ /* 0x000e64000800112e */
[----:B-1----:R-:W-:Y:S05]  /*72a0*/  @!P0 BRA `(.L_x_100) ;  /* 0x0000007c00948947 */ /* 0x002fea0003800000 */
.L_x_99:
[----:B------:R-:W-:Y:S05]  /*72b0*/  BSYNC B0 ;  /* 0x0000000000007941 */ /* 0x000fea0003800000 */
.L_x_98:
[----:B------:R-:W-:Y:S01]  /*72c0*/  ISETP.NE.AND P0, PT, R103, RZ, PT ;  /* 0x000000ff6700720c */ /* 0x000fe20003f05270 */
[----:B------:R-:W-:Y:S11]  /*72d0*/  HFMA2 R101, -RZ, RZ, 0, 5.9604644775390625e-08 ;  /* 0x00000001ff657431 */ /* 0x000ff600000001ff */
[----:B------:R-:W-:Y:S01]  /*72e0*/  @!UPT UIADD3 URZ, UPT, UPT, URZ, URZ, URZ ;  /* 0x000000fffffff290 */ /* 0x000fe2000fffe0ff */
[----:B------:R3:W1:Y:S04]  /*72f0*/  @P0 LDS R72, [R90+0xe00] ;  /* 0x000e00005a480984 */ /* 0x0006680000000800 */
[----:B------:R3:W1:Y:S04]  /*7300*/  @P0 LDS R40, [R81+UR46+0x200] ;  /* 0x0002002e51280984 */ /* 0x0006680008000800 */
[----:B------:R3:W1:Y:S04]  /*7310*/  @P0 LDS R42, [R92+0x200] ;  /* 0x000200005c2a0984 */ /* 0x0006680000000800 */
[----:B------:R3:W1:Y:S04]  /*7320*/  @P0 LDS R43, [R79] ;  /* 0x000000004f2b0984 */ /* 0x0006680000000800 */
[----:B------:R3:W1:Y:S04]  /*7330*/  @P0 LDS R44, [R90] ;  /* 0x000000005a2c0984 */ /* 0x0006680000000800 */
[----:B------:R3:W1:Y:S04]  /*7340*/  @P0 LDS R45, [R81+UR46+0x400] ;  /* 0x0004002e512d0984 */ /* 0x0006680008000800 */
[----:B------:R3:W1:Y:S04]  /*7350*/  @P0 LDS R46, [R92+0x400] ;  /* 0x000400005c2e0984 */ /* 0x0006680000000800 */
[----:B------:R3:W1:Y:S04]  /*7360*/  @P0 LDS R47, [R79+0x200] ;  /* 0x000200004f2f0984 */ /* 0x0006680000000800 */
[----:B------:R3:W1:Y:S04]  /*7370*/  @P0 LDS R48, [R90+0x200] ;  /* 0x000200005a300984 */ /* 0x0006680000000800 */
        /* <DEDUP_REMOVED lines=22> */
[----:B------:R3:W1:Y:S02]  /*74e0*/  @P0 LDS R71, [R79+0xe00] ;  /* 0x000e00004f470984 */ /* 0x0006640000000800 */
.L_x_97:
[----:B------:R-:W-:Y:S05]  /*74f0*/  BSYNC B1 ;  /* 0x0000000000017941 */ /* 0x000fea0003800000 */
.L_x_96:
[----:B------:R-:W-:Y:S05]  /*7500*/  IMAD.IADD R39, R37, 0x1, R38 ;  /* 0x0000000125277824 */ /* 0x000fea00078e0226 */
[----:B-1----:R-:W-:Y:S04]  /*7510*/  SHF.R.U32.HI R3, RZ, 0x15, R39 ;  /* 0x00000015ff037819 */ /* 0x002fe80000011627 */
[----:B------:R-:W-:Y:S01]  /*7520*/  LOP3.LUT P0, RZ, R3, 0x3, R80, 0x48, !PT ;  /* 0x0000000303ff7812 */ /* 0x000fe20007804850 */
[----:B------:R-:W-:Y:S01]  /*7530*/  @!UPT UIADD3 URZ, UPT, UPT, URZ, URZ, URZ ;  /* 0x000000fffffff290 */ /* 0x000fe2000fffe0ff */
[----:B----4-:R-:W-:Y:S11]  /*7540*/  @P1 BRA `(.L_x_101) ;  /* 0x0000000000081947 */ /* 0x010ff60003800000 */
[----:B------:R-:W1:Y:S02]  /*7550*/  SYNCS.PHASECHK.TRANS64.TRYWAIT P1, [UR46+0xa0], R0 ;  /* 0x0000a000ff0075a7 */ /* 0x000e64000802112e */
[----:B-1----:R-:W-:Y:S05]  /*7560*/  @!P1 BRA `(.L_x_102) ;  /* 0x0000007800fc9947 */ /* 0x002fea0003800000 */
.L_x_101:
[----:B------:R-:W-:Y:S05]  /*7570*/  @!P0 BRA `(.L_x_103) ;  /* 0x0000000000408947 */ /* 0x000fea0003800000 */
[----:B------:R-:W4:Y:S01]  /*7580*/  LDCU.64 UR8, c[0x4][0x70] ;  /* 0x01000e00ff0877ac */ /* 0x000f220008000a00 */
[----:B------:R-:W-:Y:S01]  /*7590*/  MOV R15, 0x0 ;  /* 0x00000000000f7802 */ /* 0x000fe20000000f00 */
[----:B------:R-:W-:Y:S02]  /*75a0*/  HFMA2 R12, -RZ, RZ, 0, 5.9604644775390625e-08 ;  /* 0x00000001ff0c7431 */ /* 0x000fe400000001ff */
[----:B------:R-:W-:Y:S02]  /*75b0*/  IMAD.MOV.U32 R8, RZ, RZ, 0x192 ;  /* 0x00000192ff087424 */ /* 0x000fe400078e00ff */
[----:B------:R-:W-:Y:S01]  /*75c0*/  IMAD.MOV.U32 R13, RZ, RZ, RZ ;  /* 0x000000ffff0d7224 */ /* 0x000fe200078e00ff */
[----:B------:R-:W5:Y:S01]  /*75d0*/  LDCU.64 UR6, c[0x4][0x78] ;  /* 0x01000f00ff0677ac */ /* 0x000f620008000a00 */
[----:B------:R-:W1:Y:S01]  /*75e0*/  LDC.64 R14, c[0x4][R15] ;  /* 0x010000000f0e7b82 */ /* 0x000e620000000a00 */
[----:B------:R-:W2:Y:S01]  /*75f0*/  LDCU.64 UR4, c[0x4][0x10] ;  /* 0x01000200ff0477ac */ /* 0x000ea20008000a00 */
[----:B----4-:R-:W-:Y:S01]  /*7600*/  MOV R5, UR9 ;  /* 0x0000000900057c02 */ /* 0x010fe20008000f00 */
[----:B------:R-:W-:Y:S01]  /*7610*/  IMAD.U32 R4, RZ, RZ, UR8 ;  /* 0x00000008ff047e24 */ /* 0x000fe2000f8e00ff */
[----:B-----5:R-:W-:Y:S01]  /*7620*/  MOV R7, UR7 ;  /* 0x0000000700077c02 */ /* 0x020fe20008000f00 */
[----:B------:R-:W-:Y:S01]  /*7630*/  IMAD.U32 R6, RZ, RZ, UR6 ;  /* 0x00000006ff067e24 */ /* 0x000fe2000f8e00ff */
[----:B--2---:R-:W-:Y:S01]  /*7640*/  MOV R11, UR5 ;  /* 0x00000005000b7c02 */ /* 0x004fe20008000f00 */
[----:B------:R-:W-:Y:S02]  /*7650*/  IMAD.U32 R10, RZ, RZ, UR4 ;  /* 0x00000004ff0a7e24 */ /* 0x000fe4000f8e00ff */
[----:B------:R-:W-:Y:S07]  /*7660*/  LEPC R20, `(.L_x_103) ;  /* 0x000000001014794e */ /* 0x000fee0000000000 */
[----:B-1-3--:R-:W-:Y:S05]  /*7670*/  CALL.ABS.NOINC R14 ;  /* 0x000000000e007343 */ /* 0x00afea0003c00000 */
.L_x_103:
[----:B------:R-:W-:Y:S05]  /*7680*/  WARPSYNC.ALL ;  /* 0x0000000000007948 */ /* 0x000fea0003800000 */
[----:B------:R-:W-:Y:S01]  /*7690*/  R2UR UR4, R39 ;  /* 0x00000000270472ca */ /* 0x000fe200000e0000 */
[----:B------:R-:W-:Y:S01]  /*76a0*/  BSSY.RECONVERGENT B0, `(.L_x_104) ;  /* 0x0000088000007945 */ /* 0x000fe20003800200 */
[----:B------:R-:W-:Y:S02]  /*76b0*/  R2UR UR5, R98 ;  /* 0x00000000620572ca */ /* 0x000fe400000e0000 */
[----:B------:R-:W-:Y:S09]  /*76c0*/  ISETP.NE.AND P0, PT, R95, RZ, PT ;  /* 0x000000ff5f00720c */ /* 0x000ff20003f05270 */
[----:B------:R-:W4:Y:S01]  /*76d0*/  LDTM.x32 R4, tmem[UR4] ;  /* 0x00000004000479ee */ /* 0x000f2200082c0000 */
[----:B------:R-:W-:Y:S01]  /*76e0*/  NOP ;  /* 0x0000000000007918 */ /* 0x000fe20000000000 */
[----:B----4-:R-:W-:Y:S01]  /*76f0*/  SYNCS.ARRIVE.TRANS64.RED.A1T0 RZ, [UR5], RZ ;  /* 0x000000ffffff79a7 */ /* 0x010fe20008100405 */
[C---:B--2---:R-:W-:Y:S01]  /*7700*/  FMUL R4, R36.reuse, R4 ;  /* 0x0000000424047220 */ /* 0x044fe20000400000 */
[C---:B------:R-:W-:Y:S01]  /*7710*/  FMUL R5, R36.reuse, R5 ;  /* 0x0000000524057220 */ /* 0x040fe20000400000 */
[C---:B------:R-:W-:Y:S01]  /*7720*/  FMUL R6, R36.reuse, R6 ;  /* 0x0000000624067220 */ /* 0x040fe20000400000 */
[C---:B------:R-:W-:Y:S01]  /*7730*/  FMUL R7, R36.reuse, R7 ;  /* 0x0000000724077220 */ /* 0x040fe20000400000 */
[C---:B------:R-:W-:Y:S01]  /*7740*/  FFMA R4, R41.reuse, R40, R4 ;  /* 0x0000002829047223 */ /* 0x040fe20000000004 */
[C---:B------:R-:W-:Y:S01]  /*7750*/  FFMA R5, R41.reuse, R42, R5 ;  /* 0x0000002a29057223 */ /* 0x040fe20000000005 */
[C---:B------:R-:W-:Y:S01]  /*7760*/  FFMA R6, R41.reuse, R43, R6 ;  /* 0x0000002b29067223 */ /* 0x040fe20000000006 */
[C---:B------:R-:W-:Y:S01]  /*7770*/  FFMA R7, R41.reuse, R44, R7 ;  /* 0x0000002c29077223 */ /* 0x040fe20000000007 */
[C---:B------:R-:W-:Y:S01]  /*7780*/  FMUL R8, R36.reuse, R8 ;  /* 0x0000000824087220 */ /* 0x040fe20000400000 */
[----:B------:R2:W-:Y:S01]  /*7790*/  STS [R81+UR46+0x200], R4 ;  /* 0x0002000451007988 */ /* 0x0005e2000800082e */
[C---:B------:R-:W-:Y:S01]  /*77a0*/  FMUL R9, R36.reuse, R9 ;  /* 0x0000000924097220 */ /* 0x040fe20000400000 */
[C---:B------:R-:W-:Y:S01]  /*77b0*/  FMUL R10, R36.reuse, R10 ;  /* 0x0000000a240a7220 */ /* 0x040fe20000400000 */
[C---:B------:R-:W-:Y:S01]  /*77c0*/  FFMA R8, R41.reuse, R45, R8 ;  /* 0x0000002d29087223 */ /* 0x040fe20000000008 */
[----:B------:R2:W-:Y:S01]  /*77d0*/  STS [R92+0x200], R5 ;  /* 0x000200055c007388 */ /* 0x0005e20000000800 */
[C---:B------:R-:W-:Y:S01]  /*77e0*/  FFMA R9, R41.reuse, R46, R9 ;  /* 0x0000002e29097223 */ /* 0x040fe20000000009 */
[C---:B------:R-:W-:Y:S01]  /*77f0*/  FFMA R10, R41.reuse, R47, R10 ;  /* 0x0000002f290a7223 */ /* 0x040fe2000000000a */
[C---:B------:R-:W-:Y:S01]  /*7800*/  FMUL R11, R36.reuse, R11 ;  /* 0x0000000b240b7220 */ /* 0x040fe20000400000 */
[----:B------:R2:W-:Y:S01]  /*7810*/  STS [R79], R6 ;  /* 0x000000064f007388 */ /* 0x0005e20000000800 */
[C---:B------:R-:W-:Y:S01]  /*7820*/  FMUL R12, R36.reuse, R12 ;  /* 0x0000000c240c7220 */ /* 0x040fe20000400000 */
[C---:B------:R-:W-:Y:S01]  /*7830*/  FMUL R13, R36.reuse, R13 ;  /* 0x0000000d240d7220 */ /* 0x040fe20000400000 */
[C---:B------:R-:W-:Y:S01]  /*7840*/  FFMA R11, R41.reuse, R48, R11 ;  /* 0x00000030290b7223 */ /* 0x040fe2000000000b */
[----:B------:R2:W-:Y:S01]  /*7850*/  STS [R90], R7 ;  /* 0x000000075a007388 */ /* 0x0005e20000000800 */
        /* <DEDUP_REMOVED lines=11> */
[----:B------:R2:W-:Y:S01]  /*7910*/  STS [R79+0x200], R10 ;  /* 0x0002000a4f007388 */ /* 0x0005e20000000800 */
[C---:B------:R-:W-:Y:S01]  /*7920*/  FMUL R18, R36.reuse, R18 ;  /* 0x0000001224127220 */ /* 0x040fe20000400000 */
[C---:B------:R-:W-:Y:S01]  /*7930*/  FMUL R19, R36.reuse, R19 ;  /* 0x0000001324137220 */ /* 0x040fe20000400000 */
[C---:B------:R-:W-:Y:S01]  /*7940*/  FFMA R17, R41.reuse, R54, R17 ;  /* 0x0000003629117223 */ /* 0x040fe20000000011 */
[----:B------:R2:W-:Y:S01]  /*7950*/  STS [R90+0x200], R11 ;  /* 0x0002000b5a007388 */ /* 0x0005e20000000800 */
        /* <DEDUP_REMOVED lines=42> */
[----:B------:R-:W-:Y:S01]  /*7c00*/  FMUL R35, R36, R35 ;  /* 0x0000002324237220 */ /* 0x000fe20000400000 */
[----:B------:R2:W-:Y:S03]  /*7c10*/  STS [R79+0x800], R22 ;  /* 0x000800164f007388 */ /* 0x0005e60000000800 */
[----:B------:R-:W-:Y:S01]  /*7c20*/  FFMA R35, R41, R72, R35 ;  /* 0x0000004829237223 */ /* 0x000fe20000000023 */
[----:B------:R2:W-:Y:S04]  /*7c30*/  STS [R90+0x800], R23 ;  /* 0x000800175a007388 */ /* 0x0005e80000000800 */
[----:B------:R2:W-:Y:S04]  /*7c40*/  STS [R81+UR46+0xc00], R24 ;  /* 0x000c001851007988 */ /* 0x0005e8000800082e */
[----:B------:R2:W-:Y:S04]  /*7c50*/  STS [R92+0xc00], R25 ;  /* 0x000c00195c007388 */ /* 0x0005e80000000800 */
[----:B------:R2:W-:Y:S04]  /*7c60*/  STS [R79+0xa00], R26 ;  /* 0x000a001a4f007388 */ /* 0x0005e80000000800 */
        /* <DEDUP_REMOVED lines=8> */
[----:B------:R2:W-:Y:S01]  /*7cf0*/  STS [R90+0xe00], R35 ;  /* 0x000e00235a007388 */ /* 0x0005e20000000800 */
[----:B------:R-:W-:Y:S01]  /*7d00*/  @!PT LDS RZ, [RZ] ;  /* 0x00000000fffff984 */ /* 0x000fe20000000800 */
[----:B------:R-:W-:Y:S01]  /*7d10*/  @!PT LDS RZ, [RZ] ;  /* 0x00000000fffff984 */ /* 0x000fe20000000800 */
[----:B------:R-:W-:Y:S01]  /*7d20*/  @!PT LDS RZ, [RZ] ;  /* 0x00000000fffff984 */ /* 0x000fe20000000800 */
[----:B------:R-:W-:Y:S01]  /*7d30*/  @!PT LDS RZ, [RZ] ;  /* 0x00000000fffff984 */ /* 0x000fe20000000800 */
[----:B------:R4:W-:Y:S06]  /*7d40*/  MEMBAR.ALL.CTA ;  /* 0x0000000000007992 */ /* 0x0009ec0000008000 */
[----:B----4-:R-:W4:Y:S02]  /*7d50*/  FENCE.VIEW.ASYNC.S ;  /* 0x00000000000073c6 */ /* 0x010f240000000000 */
[----:B----4-:R-:W-:Y:S06]  /*7d60*/  BAR.SYNC.DEFER_BLOCKING 0x1, 0x80 ;  /* 0x0042000000007b1d */ /* 0x010fec0000010000 */
[----:B------:R-:W-:Y:S05]  /*7d70*/  @P0 BRA `(.L_x_105) ;  /* 0x0000000000680947 */ /* 0x000fea0003800000 */
[----:B------:R-:W-:Y:S01]  /*7d80*/  UIADD3 UR4, UPT, UPT, UR46, 0x200, URZ ;  /* 0x000002002e047890 */ /* 0x000fe2000fffe0ff */
[----:B------:R-:W-:Y:S01]  /*7d90*/  R2UR UR5, R38 ;  /* 0x00000000260572ca */ /* 0x000fe200000e0000 */
[----:B------:R-:W-:Y:S01]  /*7da0*/  UMOV UR51, UR36 ;  /* 0x0000002400337c82 */ /* 0x000fe20008000000 */
[----:B------:R-:W-:Y:S02]  /*7db0*/  UIADD3 UR13, UPT, UPT, UR49, 0x20, URZ ;  /* 0x00000020310d7890 */ /* 0x000fe4000fffe0ff */
[----:B------:R-:W-:Y:S01]  /*7dc0*/  UIADD3 UR12, UPT, UPT, UR46, 0x1200, URZ ;  /* 0x000012002e0c7890 */ /* 0x000fe2000fffe0ff */
[----:B------:R-:W-:Y:S01]  /*7dd0*/  IMAD.U32 R88, RZ, RZ, UR4 ;  /* 0x00000004ff587e24 */ /* 0x000fe2000f8e00ff */
[----:B------:R-:W-:Y:S01]  /*7de0*/  UIADD3 UR4, UP0, UPT, UR56, 0x880, URZ ;  /* 0x0000088038047890 */ /* 0x000fe2000ff1e0ff */
[----:B------:R-:W-:Y:S01]  /*7df0*/  UMOV UR15, UR36 ;  /* 0x00000024000f7c82 */ /* 0x000fe20008000000 */
[----:B------:R-:W-:Y:S02]  /*7e00*/  UIADD3 UR17, UPT, UPT, UR49, 0x40, URZ ;  /* 0x0000004031117890 */ /* 0x000fe4000fffe0ff */
[----:B------:R-:W-:Y:S01]  /*7e10*/  R2UR UR48, R88 ;  /* 0x00000000583072ca */ /* 0x000fe200000e0000 */
[----:B------:R-:W-:Y:S02]  /*7e20*/  UIADD3 UR16, UPT, UPT, UR46, 0x2200, URZ ;  /* 0x000022002e107890 */ /* 0x000fe4000fffe0ff */
[----:B------:R-:W-:Y:S02]  /*7e30*/  UIADD3 UR50, UPT, UPT, UR53, UR5, URZ ;  /* 0x0000000535327290 */ /* 0x000fe4000fffe0ff */
[----:B------:R-:W-:Y:S01]  /*7e40*/  UIADD3.X UR5, UPT, UPT, URZ, UR57, URZ, UP0, !UPT ;  /* 0x00000039ff057290 */ /* 0x000fe200087fe4ff */
[----:B------:R-:W-:Y:S01]  /*7e50*/  UMOV UR19, UR36 ;  /* 0x0000002400137c82 */ /* 0x000fe20008000000 */
[----:B------:R-:W-:Y:S03]  /*7e60*/  UIADD3 UR9, UPT, UPT, UR49, 0x60, URZ ;  /* 0x0000006031097890 */ /* 0x000fe6000fffe0ff */
[----:B------:R-:W-:Y:S01]  /*7e70*/  UMOV UR14, UR50 ;  /* 0x00000032000e7c82 */ /* 0x000fe20008000000 */
[----:B------:R-:W-:Y:S01]  /*7e80*/  UMOV UR18, UR50 ;  /* 0x0000003200127c82 */ /* 0x000fe20008000000 */
[----:B------:R-:W-:Y:S02]  /*7e90*/  UIADD3 UR8, UPT, UPT, UR46, 0x3200, URZ ;  /* 0x000032002e087890 */ /* 0x000fe4000fffe0ff */
[----:B------:R4:W-:Y:S01]  /*7ea0*/  UTMASTG.3D [UR48], [UR4] ;  /* 0x00000030040073b5 */ /* 0x0009e20008010000 */
[----:B------:R-:W-:Y:S01]  /*7eb0*/  UMOV UR11, UR36 ;  /* 0x00000024000b7c82 */ /* 0x000fe20008000000 */
[----:B------:R-:W-:Y:S01]  /*7ec0*/  UMOV UR10, UR50 ;  /* 0x00000032000a7c82 */ /* 0x000fe20008000000 */
[----:B------:R4:W-:Y:S01]  /*7ed0*/  UTMASTG.3D [UR12], [UR4] ;  /* 0x0000000c040073b5 */ /* 0x0009e20008010000 */
[----:B------:R4:W-:Y:S03]  /*7ee0*/  UTMASTG.3D [UR16], [UR4] ;  /* 0x00000010040073b5 */ /* 0x0009e60008010000 */
[----:B------:R4:W-:Y:S01]  /*7ef0*/  UTMASTG.3D [UR8], [UR4] ;  /* 0x00000008040073b5 */ /* 0x0009e20008010000 */
[----:B------:R0:W-:Y:S01]  /*7f00*/  UTMACMDFLUSH ;  /* 0x00000000000079b7 */ /* 0x0001e20000000000 */
[----:B----4-:R-:W-:Y:S04]  /*7f10*/  DEPBAR.LE SB0, 0x1 ;  /* 0x000080400000791a */ /* 0x010fe80000000000 */
.L_x_105:
[----:B------:R-:W-:Y:S05]  /*7f20*/  BSYNC.RECONVERGENT B0 ;  /* 0x0000000000007941 */ /* 0x000fea0003800200 */
.L_x_104:
[----:B------:R-:W-:Y:S01]  /*7f30*/  BAR.SYNC.DEFER_BLOCKING 0x1, 0x80 ;  /* 0x0042000000007b1d */ /* 0x000fe20000010000 */
[----:B------:R-:W-:Y:S01]  /*7f40*/  ISETP.NE.AND P1, PT, R100, RZ, PT ;  /* 0x000000ff6400720c */ /* 0x000fe20003f25270 */
[----:B------:R-:W-:Y:S01]  /*7f50*/  UISETP.NE.AND UP0, UPT, UR55, URZ, UPT ;  /* 0x000000ff3700728c */ /* 0x000fe2000bf05270 */
[----:B-1----:R-:W-:Y:S11]  /*7f60*/  LEA R3, R101, UR46, 0x3 ;  /* 0x0000002e65037c11 */ /* 0x002ff6000f8e18ff */
[----:B--2---:R-:W-:Y:S01]  /*7f70*/  @P1 SHF.L.U32 R4, RZ, 0x1f, RZ ;  /* 0x0000001fff041819 */ /* 0x004fe200000006ff */
[----:B------:R-:W-:Y:S06]  /*7f80*/  BRA.U !UP0, `(.L_x_106) ;  /* 0x0000000108247547 */ /* 0x000fec000b800000 */
[----:B------:R-:W-:Y:S01]  /*7f90*/  IMAD.U32 R5, RZ, RZ, UR52 ;  /* 0x00000034ff057e24 */ /* 0x000fe2000f8e00ff */
[----:B------:R-:W-:Y:S01]  /*7fa0*/  MOV R0, UR54 ;  /* 0x0000003600007c02 */ /* 0x000fe20008000f00 */
[----:B------:R-:W-:Y:S03]  /*7fb0*/  UIADD3 UR4, UPT, UPT, UR52, 0x1, URZ ;  /* 0x0000000134047890 */ /* 0x000fe6000fffe0ff */
[----:B------:R-:W-:Y:S01]  /*7fc0*/  @P1 LEA R5, R5, UR46, 0x3 ;  /* 0x0000002e05051c11 */ /* 0x000fe2000f8e18ff */
[----:B------:R-:W-:Y:S04]  /*7fd0*/  UISETP.NE.AND UP0, UPT, UR4, 0x4, UPT ;  /* 0x000000040400788c */ /* 0x000fe8000bf05270 */
[----:B------:R-:W-:Y:S01]  /*7fe0*/  @P1 VIADD R5, R5, 0x50 ;  /* 0x0000005005051836 */ /* 0x000fe20000000000 */
[----:B------:R-:W-:Y:S04]  /*7ff0*/  USEL UR52, UR4, URZ, UP0 ;  /* 0x000000ff04347287 */ /* 0x000fe80008000000 */
[----:B------:R-:W-:Y:S04]  /*8000*/  @P1 PRMT R0, R0, 0x654, R5 ;  /* 0x0000065400001816 */ /* 0x000fe80000000005 */
[----:B------:R1:W-:Y:S04]  /*8010*/  @P1 SYNCS.ARRIVE.TRANS64.RED.A1T0 RZ, [R0+URZ], RZ ;  /* 0x000000ff00ff19a7 */ /* 0x0003e800081004ff */
.L_x_106:
[----:B------:R-:W2:Y:S01]  /*8020*/  @P1 SYNCS.PHASECHK.TRANS64.TRYWAIT P0, [R3+URZ+0x30], R4 ;  /* 0x00003004030015a7 */ /* 0x000ea200080011ff */
[----:B------:R-:W-:Y:S01]  /*8030*/  UISETP.NE.AND UP0, UPT, UR37, URZ, UPT ;  /* 0x000000ff2500728c */ /* 0x000fe2000bf05270 */
[----:B------:R-:W-:Y:S01]  /*8040*/  BSSY B1, `(.L_x_107) ;  /* 0x0000035000017945 */ /* 0x000fe20003800000 */
[----:B------:R-:W-:Y:S02]  /*8050*/  UMOV UR4, 0xc0 ;  /* 0x000000c000047882 */ /* 0x000fe40000000000 */
[----:B------:R-:W-:Y:S01]  /*8060*/  USEL UR40, UR4, 0x20, !UP0 ;  /* 0x0000002004287887 */ /* 0x000fe2000c000000 */
[----:B--2---:R-:W-:Y:S01]  /*8070*/  @P1 SEL R102, RZ, 0x1, !P0 ;  /* 0x00000001ff661807 */ /* 0x004fe20004000000 */
[----:B------:R-:W-:Y:S10]  /*8080*/  @!P1 BRA `(.L_x_108) ;  /* 0x0000000000c09947 */ /* 0x000ff40003800000 */
[----:B------:R-:W-:Y:S01]  /*8090*/  ISETP.NE.AND P0, PT, R102, RZ, PT ;  /* 0x000000ff6600720c */ /* 0x000fe20003f05270 */
[----:B------:R-:W-:Y:S01]  /*80a0*/  BSSY B0, `(.L_x_109) ;  /* 0x0000009000007945 */ /* 0x000fe20003800000 */
[----:B------:R-:W-:Y:S11]  /*80b0*/  ISETP.NE.AND P1, PT, R103, RZ, PT ;  /* 0x000000ff6700720c */ /* 0x000ff60003f25270 */
[----:B------:R-:W-:Y:S02]  /*80c0*/  @!UPT UIADD3 URZ, UPT, UPT, URZ, URZ, URZ ;  /* 0x000000fffffff290 */ /* 0x000fe4000fffe0ff */
[C---:B------:R-:W-:Y:S02]  /*80d0*/  @P1 IMAD R5, R101.reuse, 0x4000, R73 ;  /* 0x0000400065051824 */ /* 0x040fe400078e0249 */
[----:B------:R-:W-:Y:S01]  /*80e0*/  @P1 IMAD R4, R101, 0x4000, R92 ;  /* 0x0000400065041824 */ /* 0x000fe200078e025c */
[----:B------:R-:W-:Y:S06]  /*80f0*/  @P0 BRA `(.L_x_110) ;  /* 0x00000000000c0947 */ /* 0x000fec0003800000 */
[----:B-1----:R-:W-:Y:S04]  /*8100*/  SHF.L.U32 R0, RZ, 0x1f, RZ ;  /* 0x0000001fff007819 */ /* 0x002fe800000006ff */
[----:B------:R-:W1:Y:S02]  /*8110*/  SYNCS.PHASECHK.TRANS64.TRYWAIT P0, [R3+URZ+0x30], R0 ;  /* 0x00003000030075a7 */ /* 0x000e6400080011ff */
[----:B-1----:R-:W-:Y:S05]  /*8120*/  @!P0 BRA `(.L_x_111) ;  /* 0x0000007000248947 */ /* 0x002fea0003800000 */
.L_x_110:
[----:B------:R-:W-:Y:S05]  /*8130*/  BSYNC B0 ;  /* 0x0000000000007941 */ /* 0x000fea0003800000 */
.L_x_109:
[----:B------:R-:W-:Y:S11]  /*8140*/  ISETP.NE.AND P0, PT, R103, RZ, PT ;  /* 0x000000ff6700720c */ /* 0x000ff60003f05270 */
[----:B------:R-:W-:Y:S02]  /*8150*/  @!UPT UIADD3 URZ, UPT, UPT, URZ, URZ, URZ ;  /* 0x000000fffffff290 */ /* 0x000fe4000fffe0ff */
[----:B------:R2:W4:Y:S01]  /*8160*/  @P0 LDS R40, [R5+0x200] ;  /* 0x0002000005280984 */ /* 0x0005220000000800 */
[C---:B-1----:R-:W-:Y:S01]  /*8170*/  @P0 IMAD R0, R101.reuse, 0x4000, R79 ;  /* 0x0000400065000824 */ /* 0x042fe200078e024f */
[C---:B------:R-:W-:Y:S01]  /*8180*/  @P0 LEA R3, R101.reuse, R90, 0xe ;  /* 0x0000005a65030211 */ /* 0x040fe200078e70ff */
[----:B------:R-:W-:Y:S01]  /*8190*/  VIADD R101, R101, 0x1 ;  /* 0x0000000165657836 */ /* 0x000fe20000000000 */
[----:B------:R2:W1:Y:S04]  /*81a0*/  @P0 LDS R45, [R5+0x400] ;  /* 0x00040000052d0984 */ /* 0x0004680000000800 */
        /* <DEDUP_REMOVED lines=14> */
[----:B------:R2:W1:Y:S04]  /*8290*/  @P0 LDS R43, [R0] ;  /* 0x00000000002b0984 */ /* 0x0004680000000800 */
        /* <DEDUP_REMOVED lines=14> */
[----:B----4-:R2:W1:Y:S02]  /*8380*/  @P0 LDS R72, [R3+0xe00] ;  /* 0x000e000003480984 */ /* 0x0104640000000800 */
.L_x_108:
[----:B------:R-:W-:Y:S05]  /*8390*/  BSYNC B1 ;  /* 0x0000000000017941 */ /* 0x000fea0003800000 */
.L_x_107:
[----:B------:R-:W-:Y:S05]  /*83a0*/  VIADD R38, R37, UR40 ;  /* 0x0000002825267c36 */ /* 0x000fea0008000000 */
[----:B--2---:R-:W-:Y:S04]  /*83b0*/  SHF.R.U32.HI R3, RZ, 0x15, R38 ;  /* 0x00000015ff037819 */ /* 0x004fe80000011626 */
[----:B------:R-:W-:Y:S11]  /*83c0*/  LOP3.LUT P0, RZ, R3, 0x3, R80, 0x48, !PT ;  /* 0x0000000303ff7812 */ /* 0x000ff60007804850 */
[----:B------:R-:W-:Y:S02]  /*83d0*/  @!UPT UIADD3 URZ, UPT, UPT, URZ, URZ, URZ ;  /* 0x000000fffffff290 */ /* 0x000fe4000fffe0ff */
[----:B------:R-:W-:Y:S05]  /*83e0*/  @!P0 BRA `(.L_x_112) ;  /* 0x0000000000408947 */ /* 0x000fea0003800000 */
[----:B------:R-:W2:Y:S01]  /*83f0*/  LDCU.64 UR8, c[0x4][0x70] ;  /* 0x01000e00ff0877ac */ /* 0x000ea20008000a00 */
[----:B------:R-:W-:Y:S01]  /*8400*/  MOV R15, 0x0 ;  /* 0x00000000000f7802 */ /* 0x000fe20000000f00 */
[----:B------:R-:W-:Y:S02]  /*8410*/  HFMA2 R12, -RZ, RZ, 0, 5.9604644775390625e-08 ;  /* 0x00000001ff0c7431 */ /* 0x000fe400000001ff */
[----:B------:R-:W-:Y:S02]  /*8420*/  IMAD.MOV.U32 R8, RZ, RZ, 0x192 ;  /* 0x00000192ff087424 */ /* 0x000fe400078e00ff */
[----:B------:R-:W-:Y:S01]  /*8430*/  IMAD.MOV.U32 R13, RZ, RZ, RZ ;  /* 0x000000ffff0d7224 */ /* 0x000fe200078e00ff */
[----:B------:R-:W4:Y:S01]  /*8440*/  LDCU.64 UR6, c[0x4][0x78] ;  /* 0x01000f00ff0677ac */ /* 0x000f220008000a00 */
[----:B------:R-:W1:Y:S01]  /*8450*/  LDC.64 R14, c[0x4][R15] ;  /* 0x010000000f0e7b82 */ /* 0x000e620000000a00 */
[----:B------:R-:W5:Y:S01]  /*8460*/  LDCU.64 UR4, c[0x4][0x10] ;  /* 0x01000200ff0477ac */ /* 0x000f620008000a00 */
[----:B--2---:R-:W-:Y:S01]  /*8470*/  MOV R5, UR9 ;  /* 0x0000000900057c02 */ /* 0x004fe20008000f00 */
[----:B------:R-:W-:Y:S01]  /*8480*/  IMAD.U32 R4, RZ, RZ, UR8 ;  /* 0x00000008ff047e24 */ /* 0x000fe2000f8e00ff */
[----:B----4-:R-:W-:Y:S01]  /*8490*/  MOV R7, UR7 ;  /* 0x0000000700077c02 */ /* 0x010fe20008000f00 */
[----:B------:R-:W-:Y:S01]  /*84a0*/  IMAD.U32 R6, RZ, RZ, UR6 ;  /* 0x00000006ff067e24 */ /* 0x000fe2000f8e00ff */
[----:B-----5:R-:W-:Y:S01]  /*84b0*/  MOV R11, UR5 ;  /* 0x00000005000b7c02 */ /* 0x020fe20008000f00 */
[----:B------:R-:W-:Y:S02]  /*84c0*/  IMAD.U32 R10, RZ, RZ, UR4 ;  /* 0x00000004ff0a7e24 */ /* 0x000fe4000f8e00ff */
[----:B------:R-:W-:Y:S07]  /*84d0*/  LEPC R20, `(.L_x_112) ;  /* 0x000000001014794e */ /* 0x000fee0000000000 */
[----:B-1-3--:R-:W-:Y:S05]  /*84e0*/  CALL.ABS.NOINC R14 ;  /* 0x000000000e007343 */ /* 0x00afea0003c00000 */
.L_x_112:
[----:B------:R-:W-:Y:S05]  /*84f0*/  WARPSYNC.ALL ;  /* 0x0000000000007948 */ /* 0x000fea0003800000 */
[----:B------:R-:W-:Y:S01]  /*8500*/  R2UR UR4, R38 ;  /* 0x00000000260472ca */ /* 0x000fe200000e0000 */
[----:B------:R-:W-:Y:S01]  /*8510*/  BSSY.RECONVERGENT B0, `(.L_x_113) ;  /* 0x000008b000007945 */ /* 0x000fe20003800200 */
[----:B------:R-:W-:Y:S02]  /*8520*/  ISETP.NE.AND P6, PT, R100, RZ, PT ;  /* 0x000000ff6400720c */ /* 0x000fe40003fc5270 */
[----:B------:R-:W-:Y:S02]  /*8530*/  ISETP.NE.AND P0, PT, R95, RZ, PT ;  /* 0x000000ff5f00720c */ /* 0x000fe40003f05270 */
[----:B------:R-:W-:Y:S02]  /*8540*/  MOV R3, UR52 ;  /* 0x0000003400037c02 */ /* 0x000fe40008000f00 */
[----:B-1----:R-:W-:Y:S05]  /*8550*/  MOV R0, UR54 ;  /* 0x0000003600007c02 */ /* 0x002fea0008000f00 */
[----:B------:R-:W1:Y:S02]  /*8560*/  LDTM.x32 R4, tmem[UR4] ;  /* 0x00000004000479ee */ /* 0x000e6400082c0000 */
[----:B------:R-:W-:Y:S02]  /*8570*/  @P6 LEA R3, R3, UR46, 0x3 ;  /* 0x0000002e03036c11 */ /* 0x000fe4000f8e18ff */
[----:B------:R-:W-:Y:S02]  /*8580*/  @P6 SHF.L.U32 R104, RZ, 0x1f, RZ ;  /* 0x0000001fff686819 */ /* 0x000fe400000006ff */
[----:B------:R-:W-:Y:S04]  /*8590*/  @P6 IADD3 R3, PT, PT, R3, 0x50, RZ ;  /* 0x0000005003036810 */ /* 0x000fe80007ffe0ff */
[----:B------:R-:W-:Y:S02]  /*85a0*/  @P6 PRMT R0, R0, 0x654, R3 ;  /* 0x0000065400006816 */ /* 0x000fe40000000003 */
[----:B------:R-:W-:Y:S01]  /*85b0*/  LEA R3, R101, UR46, 0x3 ;  /* 0x0000002e65037c11 */ /* 0x000fe2000f8e18ff */
[C---:B-1----:R-:W-:Y:S01]  /*85c0*/  FMUL R4, R36.reuse, R4 ;  /* 0x0000000424047220 */ /* 0x042fe20000400000 */
        /* <DEDUP_REMOVED lines=100> */
[----:B--2---:R-:W2:Y:S02]  /*8c10*/  FENCE.VIEW.ASYNC.S ;  /* 0x00000000000073c6 */ /* 0x004ea40000000000 */
[----:B--2---:R-:W-:Y:S06]  /*8c20*/  BAR.SYNC.DEFER_BLOCKING 0x1, 0x80 ;  /* 0x0042000000007b1d */ /* 0x004fec0000010000 */
[----:B------:R-:W-:Y:S05]  /*8c30*/  @P0 BRA `(.L_x_114) ;  /* 0x0000000000600947 */ /* 0x000fea0003800000 */
[----:B------:R-:W-:Y:S02]  /*8c40*/  UIADD3 UR4, UP0, UPT, UR56, 0x880, URZ ;  /* 0x0000088038047890 */ /* 0x000fe4000ff1e0ff */
[----:B------:R-:W-:Y:S02]  /*8c50*/  UIADD3 UR10, UPT, UPT, UR53, UR40, URZ ;  /* 0x00000028350a7290 */ /* 0x000fe4000fffe0ff */
[----:B------:R-:W-:Y:S02]  /*8c60*/  UIADD3 UR8, UPT, UPT, UR46, 0x4200, URZ ;  /* 0x000042002e087890 */ /* 0x000fe4000fffe0ff */
[----:B------:R-:W-:Y:S01]  /*8c70*/  UIADD3.X UR5, UPT, UPT, URZ, UR57, URZ, UP0, !UPT ;  /* 0x00000039ff057290 */ /* 0x000fe200087fe4ff */
[----:B------:R-:W-:Y:S01]  /*8c80*/  UMOV UR9, UR49 ;  /* 0x0000003100097c82 */ /* 0x000fe20008000000 */
[----:B------:R-:W-:Y:S01]  /*8c90*/  UMOV UR11, UR36 ;  /* 0x00000024000b7c82 */ /* 0x000fe20008000000 */
[----:B------:R-:W-:Y:S02]  /*8ca0*/  UIADD3 UR17, UPT, UPT, UR49, 0x20, URZ ;  /* 0x0000002031117890 */ /* 0x000fe4000fffe0ff */
[----:B------:R-:W-:Y:S01]  /*8cb0*/  UIADD3 UR16, UPT, UPT, UR46, 0x5200, URZ ;  /* 0x000052002e107890 */ /* 0x000fe2000fffe0ff */
[----:B------:R-:W-:Y:S03]  /*8cc0*/  UMOV UR19, UR36 ;  /* 0x0000002400137c82 */ /* 0x000fe60008000000 */
[----:B------:R2:W-:Y:S01]  /*8cd0*/  UTMASTG.3D [UR8], [UR4] ;  /* 0x00000008040073b5 */ /* 0x0005e20008010000 */
[----:B------:R-:W-:Y:S01]  /*8ce0*/  UMOV UR18, UR10 ;  /* 0x0000000a00127c82 */ /* 0x000fe20008000000 */
[----:B------:R-:W-:Y:S02]  /*8cf0*/  UIADD3 UR21, UPT, UPT, UR49, 0x40, URZ ;  /* 0x0000004031157890 */ /* 0x000fe4000fffe0ff */
[----:B------:R-:W-:Y:S01]  /*8d00*/  UIADD3 UR20, UPT, UPT, UR46, 0x6200, URZ ;  /* 0x000062002e147890 */ /* 0x000fe2000fffe0ff */
[----:B------:R-:W-:Y:S01]  /*8d10*/  UMOV UR23, UR36 ;  /* 0x0000002400177c82 */ /* 0x000fe20008000000 */
[----:B------:R-:W-:Y:S01]  /*8d20*/  UMOV UR22, UR10 ;  /* 0x0000000a00167c82 */ /* 0x000fe20008000000 */
[----:B------:R2:W-:Y:S01]  /*8d30*/  UTMASTG.3D [UR16], [UR4] ;  /* 0x00000010040073b5 */ /* 0x0005e20008010000 */
[----:B------:R-:W-:Y:S02]  /*8d40*/  UIADD3 UR13, UPT, UPT, UR49, 0x60, URZ ;  /* 0x00000060310d7890 */ /* 0x000fe4000fffe0ff */
[----:B------:R-:W-:Y:S01]  /*8d50*/  UIADD3 UR12, UPT, UPT, UR46, 0x7200, URZ ;  /* 0x000072002e0c7890 */ /* 0x000fe2000fffe0ff */
[----:B------:R-:W-:Y:S01]  /*8d60*/  UMOV UR15, UR36 ;  /* 0x00000024000f7c82 */ /* 0x000fe20008000000 */
[----:B------:R-:W-:Y:S01]  /*8d70*/  UMOV UR14, UR10 ;  /* 0x0000000a000e7c82 */ /* 0x000fe20008000000 */
[----:B------:R2:W-:Y:S06]  /*8d80*/  UTMASTG.3D [UR20], [UR4] ;  /* 0x00000014040073b5 */ /* 0x0005ec0008010000 */
[----:B------:R2:W-:Y:S01]  /*8d90*/  UTMASTG.3D [UR12], [UR4] ;  /* 0x0000000c040073b5 */ /* 0x0005e20008010000 */
[----:B------:R0:W-:Y:S01]  /*8da0*/  UTMACMDFLUSH ;  /* 0x00000000000079b7 */ /* 0x0001e20000000000 */
[----:B--2---:R-:W-:Y:S04]  /*8db0*/  DEPBAR.LE SB0, 0x1 ;  /* 0x000080400000791a */ /* 0x004fe80000000000 */
.L_x_114:
[----:B------:R-:W-:Y:S05]  /*8dc0*/  BSYNC.RECONVERGENT B0 ;  /* 0x0000000000007941 */ /* 0x000fea0003800200 */
.L_x_113:
[----:B------:R-:W-:Y:S01]  /*8dd0*/  BAR.SYNC.DEFER_BLOCKING 0x1, 0x80 ;  /* 0x0042000000007b1d */ /* 0x000fe20000010000 */
[----:B------:R-:W-:Y:S02]  /*8de0*/  UIADD3 UR5, UPT, UPT, UR52, 0x1, URZ ;  /* 0x0000000134057890 */ /* 0x000fe4000fffe0ff */
[----:B------:R-:W-:Y:S02]  /*8df0*/  UISETP.NE.AND UP0, UPT, UR37, URZ, UPT ;  /* 0x000000ff2500728c */ /* 0x000fe4000bf05270 */
[----:B------:R-:W-:Y:S04]  /*8e00*/  UISETP.NE.AND UP1, UPT, UR5, 0x4, UPT ;  /* 0x000000040500788c */ /* 0x000fe8000bf25270 */
[----:B------:R-:W-:Y:S01]  /*8e10*/  USEL UR48, UR5, URZ, UP1 ;  /* 0x000000ff05307287 */ /* 0x000fe20008800000 */
[----:B------:R2:W-:Y:S01]  /*8e20*/  @P6 SYNCS.ARRIVE.TRANS64.RED.A1T0 RZ, [R0+URZ], RZ ;  /* 0x000000ff00ff69a7 */ /* 0x0005e200081004ff */
[----:B------:R-:W-:Y:S01]  /*8e30*/  UMOV UR4, 0xa0 ;  /* 0x000000a000047882 */ /* 0x000fe20000000000 */
[----:B------:R-:W-:Y:S01]  /*8e40*/  BSSY B1, `(.L_x_115) ;  /* 0x0000035000017945 */ /* 0x000fe20003800000 */
[----:B------:R-:W-:Y:S01]  /*8e50*/  USEL UR40, UR4, 0x40, !UP0 ;  /* 0x0000004004287887 */ /* 0x000fe2000c000000 */
[----:B------:R-:W4:Y:S02]  /*8e60*/  @P6 SYNCS.PHASECHK.TRANS64.TRYWAIT P0, [R3+URZ+0x30], R104 ;  /* 0x00003068030065a7 */ /* 0x000f2400080011ff */
[----:B----4-:R-:W-:Y:S01]  /*8e70*/  @P6 SEL R102, RZ, 0x1, !P0 ;  /* 0x00000001ff666807 */ /* 0x010fe20004000000 */
[----:B--2---:R-:W-:Y:S08]  /*8e80*/  @!P6 BRA `(.L_x_116) ;  /* 0x0000000000c0e947 */ /* 0x004ff00003800000 */
[----:B------:R-:W-:Y:S01]  /*8e90*/  ISETP.NE.AND P0, PT, R102, RZ, PT ;  /* 0x000000ff6600720c */ /* 0x000fe20003f05270 */
[----:B------:R-:W-:Y:S01]  /*8ea0*/  BSSY B0, `(.L_x_117) ;  /* 0x0000009000007945 */ /* 0x000fe20003800000 */
[----:B------:R-:W-:Y:S11]  /*8eb0*/  ISETP.NE.AND P1, PT, R103, RZ, PT ;  /* 0x000000ff6700720c */ /* 0x000ff60003f25270 */
[----:B------:R-:W-:Y:S02]  /*8ec0*/  @!UPT UIADD3 URZ, UPT, UPT, URZ, URZ, URZ ;  /* 0x000000fffffff290 */ /* 0x000fe4000fffe0ff */
[C---:B-1----:R-:W-:Y:S02]  /*8ed0*/  @P1 IMAD R4, R101.reuse, 0x4000, R73 ;  /* 0x0000400065041824 */ /* 0x042fe400078e0249 */
[----:B------:R-:W-:Y:S01]  /*8ee0*/  @P1 IMAD R0, R101, 0x4000, R92 ;  /* 0x0000400065001824 */ /* 0x000fe200078e025c */
[----:B------:R-:W-:Y:S06]  /*8ef0*/  @P0 BRA `(.L_x_118) ;  /* 0x00000000000c0947 */ /* 0x000fec0003800000 */
[----:B------:R-:W-:Y:S04]  /*8f00*/  SHF.L.U32 R6, RZ, 0x1f, RZ ;  /* 0x0000001fff067819 */ /* 0x000fe800000006ff */
[----:B------:R-:W1:Y:S02]  /*8f10*/  SYNCS.PHASECHK.TRANS64.TRYWAIT P0, [R3+URZ+0x30], R6 ;  /* 0x00003006030075a7 */ /* 0x000e6400080011ff */
[----:B-1----:R-:W-:Y:S05]  /*8f20*/  @!P0 BRA `(.L_x_119) ;  /* 0x0000006000b88947 */ /* 0x002fea0003800000 */
.L_x_118:
[----:B------:R-:W-:Y:S05]  /*8f30*/  BSYNC B0 ;  /* 0x0000000000007941 */ /* 0x000fea0003800000 */
.L_x_117:
        /* <DEDUP_REMOVED lines=37> */
.L_x_116:
[----:B------:R-:W-:Y:S05]  /*9190*/  BSYNC B1 ;  /* 0x0000000000017941 */ /* 0x000fea0003800000 */
.L_x_115:
[----:B------:R-:W-:Y:S05]  /*91a0*/  VIADD R38, R37, UR40 ;  /* 0x0000002825267c36 */ /* 0x000fea0008000000 */
[----:B--2---:R-:W-:Y:S04]  /*91b0*/  SHF.R.U32.HI R3, RZ, 0x15, R38 ;  /* 0x00000015ff037819 */ /* 0x004fe80000011626 */
[----:B------:R-:W-:Y:S11]  /*91c0*/  LOP3.LUT P0, RZ, R3, 0x3, R80, 0x48, !PT ;  /* 0x0000000303ff7812 */ /* 0x000ff60007804850 */
[----:B------:R-:W-:Y:S02]  /*91d0*/  @!UPT UIADD3 URZ, UPT, UPT, URZ, URZ, URZ ;  /* 0x000000fffffff290 */ /* 0x000fe4000fffe0ff */
[----:B------:R-:W-:Y:S05]  /*91e0*/  @!P0 BRA `(.L_x_120) ;  /* 0x0000000000408947 */ /* 0x000fea0003800000 */
[----:B------:R-:W2:Y:S01]  /*91f0*/  LDCU.64 UR8, c[0x4][0x70] ;  /* 0x01000e00ff0877ac */ /* 0x000ea20008000a00 */
[----:B-1----:R-:W-:Y:S01]  /*9200*/  MOV R15, 0x0 ;  /* 0x00000000000f7802 */ /* 0x002fe20000000f00 */
[----:B------:R-:W-:Y:S02]  /*9210*/  HFMA2 R12, -RZ, RZ, 0, 5.9604644775390625e-08 ;  /* 0x00000001ff0c7431 */ /* 0x000fe400000001ff */
[----:B------:R-:W-:Y:S02]  /*9220*/  IMAD.MOV.U32 R8, RZ, RZ, 0x192 ;  /* 0x00000192ff087424 */ /* 0x000fe400078e00ff */
[----:B------:R-:W-:Y:S01]  /*9230*/  IMAD.MOV.U32 R13, RZ, RZ, RZ ;  /* 0x000000ffff0d7224 */ /* 0x000fe200078e00ff */
[----:B------:R-:W1:Y:S01]  /*9240*/  LDCU.64 UR6, c[0x4][0x78] ;  /* 0x01000f00ff0677ac */ /* 0x000e620008000a00 */
[----:B------:R-:W4:Y:S01]  /*9250*/  LDC.64 R14, c[0x4][R15] ;  /* 0x010000000f0e7b82 */ /* 0x000f220000000a00 */
[----:B------:R-:W5:Y:S01]  /*9260*/  LDCU.64 UR4, c[0x4][0x10] ;  /* 0x01000200ff0477ac */ /* 0x000f620008000a00 */
[----:B--2---:R-:W-:Y:S01]  /*9270*/  MOV R5, UR9 ;  /* 0x0000000900057c02 */ /* 0x004fe20008000f00 */
[----:B------:R-:W-:Y:S01]  /*9280*/  IMAD.U32 R4, RZ, RZ, UR8 ;  /* 0x00000008ff047e24 */ /* 0x000fe2000f8e00ff */
[----:B-1----:R-:W-:Y:S01]  /*9290*/  MOV R7, UR7 ;  /* 0x0000000700077c02 */ /* 0x002fe20008000f00 */
[----:B------:R-:W-:Y:S01]  /*92a0*/  IMAD.U32 R6, RZ, RZ, UR6 ;  /* 0x00000006ff067e24 */ /* 0x000fe2000f8e00ff */
[----:B-----5:R-:W-:Y:S01]  /*92b0*/  MOV R11, UR5 ;  /* 0x00000005000b7c02 */ /* 0x020fe20008000f00 */
[----:B------:R-:W-:Y:S02]  /*92c0*/  IMAD.U32 R10, RZ, RZ, UR4 ;  /* 0x00000004ff0a7e24 */ /* 0x000fe4000f8e00ff */
[----:B------:R-:W-:Y:S07]  /*92d0*/  LEPC R20, `(.L_x_120) ;  /* 0x000000001014794e */ /* 0x000fee0000000000 */
[----:B---34-:R-:W-:Y:S05]  /*92e0*/  CALL.ABS.NOINC R14 ;  /* 0x000000000e007343 */ /* 0x018fea0003c00000 */
.L_x_120:
[----:B------:R-:W-:Y:S05]  /*92f0*/  WARPSYNC.ALL ;  /* 0x0000000000007948 */ /* 0x000fea0003800000 */
[----:B------:R-:W-:Y:S01]  /*9300*/  R2UR UR4, R38 ;  /* 0x00000000260472ca */ /* 0x000fe200000e0000 */
[----:B------:R-:W-:Y:S01]  /*9310*/  BSSY.RECONVERGENT B0, `(.L_x_121) ;  /* 0x000008b000007945 */ /* 0x000fe20003800200 */
[----:B------:R-:W-:Y:S02]  /*9320*/  ISETP.NE.AND P6, PT, R100, RZ, PT ;  /* 0x000000ff6400720c */ /* 0x000fe40003fc5270 */
[----:B------:R-:W-:Y:S02]  /*9330*/  ISETP.NE.AND P0, PT, R95, RZ, PT ;  /* 0x000000ff5f00720c */ /* 0x000fe40003f05270 */
[----:B------:R-:W-:Y:S02]  /*9340*/  MOV R3, UR48 ;  /* 0x0000003000037c02 */ /* 0x000fe40008000f00 */
[----:B------:R-:W-:Y:S05]  /*9350*/  MOV R0, UR54 ;  /* 0x0000003600007c02 */ /* 0x000fea0008000f00 */
[----:B-1----:R-:W1:Y:S02]  /*9360*/  LDTM.x32 R4, tmem[UR4] ;  /* 0x00000004000479ee */ /* 0x002e6400082c0000 */
        /* <DEDUP_REMOVED lines=133> */
.L_x_122:
[----:B------:R-:W-:Y:S05]  /*9bc0*/  BSYNC.RECONVERGENT B0 ;  /* 0x0000000000007941 */ /* 0x000fea0003800200 */
.L_x_121:
[----:B------:R-:W-:Y:S01]  /*9bd0*/  BAR.SYNC.DEFER_BLOCKING 0x1, 0x80 ;  /* 0x0042000000007b1d */ /* 0x000fe20000010000 */
[----:B------:R-:W-:Y:S01]  /*9be0*/  UIADD3 UR5, UPT, UPT, UR48, 0x1, URZ ;  /* 0x0000000130057890 */ /* 0x000fe2000fffe0ff */
[----:B------:R-:W-:Y:S01]  /*9bf0*/  HFMA2 R39, -RZ, RZ, 0, 0 ;  /* 0x00000000ff277431 */ /* 0x000fe200000001ff */
        /* <DEDUP_REMOVED lines=20> */
.L_x_126:
[----:B------:R-:W-:Y:S05]  /*9d40*/  BSYNC B0 ;  /* 0x0000000000007941 */ /* 0x000fea0003800000 */
.L_x_125:
[----:B------:R-:W-:Y:S11]  /*9d50*/  ISETP.NE.AND P0, PT, R103, RZ, PT ;  /* 0x000000ff6700720c */ /* 0x000ff60003f05270 */
[----:B------:R-:W-:Y:S02]  /*9d60*/  @!UPT UIADD3 URZ, UPT, UPT, URZ, URZ, URZ ;  /* 0x000000fffffff290 */ /* 0x000fe4000fffe0ff */
[----:B------:R2:W4:Y:S01]  /*9d70*/  @P0 LDS R40, [R4+0x200] ;  /* 0x0002000004280984 */ /* 0x0005220000000800 */
[C---:B-1----:R-:W-:Y:S02]  /*9d80*/  @P0 IMAD R3, R101.reuse, 0x4000, R79 ;  /* 0x0000400065030824 */ /* 0x042fe400078e024f */
[C---:B------:R-:W-:Y:S01]  /*9d90*/  @P0 IMAD R5, R101.reuse, 0x4000, R90 ;  /* 0x0000400065050824 */ /* 0x040fe200078e025a */
[----:B------:R2:W1:Y:S01]  /*9da0*/  @P0 LDS R45, [R4+0x400] ;  /* 0x00040000042d0984 */ /* 0x0004620000000800 */
[----:B------:R-:W-:Y:S03]  /*9db0*/  VIADD R101, R101, 0x1 ;  /* 0x0000000165657836 */ /* 0x000fe60000000000 */
        /* <DEDUP_REMOVED lines=29> */
[----:B------:R2:W1:Y:S01]  /*9f90*/  @P0 LDS R72, [R5+0xe00] ;  /* 0x000e000005480984 */ /* 0x0004620000000800 */
[C---:B------:R-:W-:Y:S04]  /*9fa0*/  ISETP.NE.AND P0, PT, R101.reuse, 0x4, PT ;  /* 0x000000046500780c */ /* 0x040fe80003f05270 */
[----:B------:R-:W-:Y:S02]  /*9fb0*/  SEL R101, R101, RZ, P0 ;  /* 0x000000ff65657207 */ /* 0x000fe40000000000 */
[----:B----4-:R-:W-:Y:S02]  /*9fc0*/  SEL R39, RZ, 0x1, P0 ;  /* 0x00000001ff277807 */ /* 0x010fe40000000000 */
.L_x_124:
[----:B------:R-:W-:Y:S05]  /*9fd0*/  BSYNC B1 ;  /* 0x0000000000017941 */ /* 0x000fea0003800000 */
.L_x_123:
        /* <DEDUP_REMOVED lines=21> */
.L_x_128:
        /* <DEDUP_REMOVED lines=9> */
[----:B------:R-:W-:Y:S02]  /*a1c0*/  @P6 SHF.L.U32 R104, R39, 0x1f, RZ ;  /* 0x0000001f27686819 */ /* 0x000fe400000006ff */
        /* <DEDUP_REMOVED lines=131> */
.L_x_130:
[----:B------:R-:W-:Y:S05]  /*aa00*/  BSYNC.RECONVERGENT B0 ;  /* 0x0000000000007941 */ /* 0x000fea0003800200 */
.L_x_129:
        /* <DEDUP_REMOVED lines=19> */
[----:B------:R-:W-:Y:S04]  /*ab40*/  SHF.L.U32 R6, R39, 0x1f, RZ ;  /* 0x0000001f27067819 */ /* 0x000fe800000006ff */
[----:B------:R-:W1:Y:S02]  /*ab50*/  SYNCS.PHASECHK.TRANS64.TRYWAIT P0, [R3+URZ+0x30], R6 ;  /* 0x00003006030075a7 */ /* 0x000e6400080011ff */
[----:B-1----:R-:W-:Y:S05]  /*ab60*/  @!P0 BRA `(.L_x_135) ;  /* 0x0000004400d08947 */ /* 0x002fea0003800000 */
.L_x_134:
[----:B------:R-:W-:Y:S05]  /*ab70*/  BSYNC B0 ;  /* 0x0000000000007941 */ /* 0x000fea0003800000 */
.L_x_133:
[----:B------:R-:W-:Y:S11]  /*ab80*/  ISETP.NE.AND P0, PT, R103, RZ, PT ;  /* 0x000000ff6700720c */ /* 0x000ff60003f05270 */
[----:B------:R-:W-:Y:S02]  /*ab90*/  @!UPT UIADD3 URZ, UPT, UPT, URZ, URZ, URZ ;  /* 0x000000fffffff290 */ /* 0x000fe4000fffe0ff */
[----:B------:R-:W2:Y:S01]  /*aba0*/  @P0 LDS R40, [R4+0x200] ;  /* 0x0002000004280984 */ /* 0x000ea20000000800 */
[C---:B-1----:R-:W-:Y:S02]  /*abb0*/  @P0 IMAD R3, R101.reuse, 0x4000, R79 ;  /* 0x0000400065030824 */ /* 0x042fe400078e024f */
[C---:B------:R-:W-:Y:S01]  /*abc0*/  @P0 IMAD R5, R101.reuse, 0x4000, R90 ;  /* 0x0000400065050824 */ /* 0x040fe200078e025a */
[----:B------:R-:W4:Y:S01]  /*abd0*/  @P0 LDS R45, [R4+0x400] ;  /* 0x00040000042d0984 */ /* 0x000f220000000800 */
[----:B------:R-:W-:Y:S03]  /*abe0*/  VIADD R101, R101, 0x1 ;  /* 0x0000000165657836 */ /* 0x000fe60000000000 */
[----:B------:R-:W1:Y:S04]  /*abf0*/  @P0 LDS R49, [R4+0x600] ;  /* 0x0006000004310984 */ /* 0x000e680000000800 */
        /* <DEDUP_REMOVED lines=30> */
[----:B-----5:R-:W-:Y:S02]  /*ade0*/  SEL R0, RZ, 0x1, P0 ;  /* 0x00000001ff007807 */ /* 0x020fe40000000000 */
[----:B------:R-:W-:Y:S02]  /*adf0*/  SEL R101, R101, RZ, P0 ;  /* 0x000000ff65657207 */ /* 0x000fe40000000000 */
[----:B--2-4-:R-:W-:Y:S02]  /*ae00*/  LOP3.LUT R39, R39, R0, RZ, 0x3c, !PT ;  /* 0x0000000027277212 */ /* 0x014fe400078e3cff */
.L_x_132:
[----:B------:R-:W-:Y:S05]  /*ae10*/  BSYNC B1 ;  /* 0x0000000000017941 */ /* 0x000fea0003800000 */
.L_x_131:
[----:B------:R-:W-:Y:S05]  /*ae20*/  VIADD R38, R37, UR40 ;  /* 0x0000002825267c36 */ /* 0x000fea0008000000 */
[----:B-1----:R-:W-:Y:S04]  /*ae30*/  SHF.R.U32.HI R3, RZ, 0x15, R38 ;  /* 0x00000015ff037819 */ /* 0x002fe80000011626 */
[----:B------:R-:W-:Y:S11]  /*ae40*/  LOP3.LUT P0, RZ, R3, 0x3, R80, 0x48, !PT ;  /* 0x0000000303ff7812 */ /* 0x000ff60007804850 */
[----:B------:R-:W-:Y:S02]  /*ae50*/  @!UPT UIADD3 URZ, UPT, UPT, URZ, URZ, URZ ;  /* 0x000000fffffff290 */ /* 0x000fe4000fffe0ff */
[----:B------:R-:W-:Y:S05]  /*ae60*/  @!P0 BRA `(.L_x_136) ;  /* 0x0000000000408947 */ /* 0x000fea0003800000 */
[----:B------:R-:W1:Y:S01]  /*ae70*/  LDCU.64 UR8, c[0x4][0x70] ;  /* 0x01000e00ff0877ac */ /* 0x000e620008000a00 */
[----:B------:R-:W-:Y:S01]  /*ae80*/  MOV R15, 0x0 ;  /* 0x00000000000f7802 */ /* 0x000fe20000000f00 */
[----:B------:R-:W-:Y:S02]  /*ae90*/  HFMA2 R12, -RZ, RZ, 0, 5.9604644775390625e-08 ;  /* 0x00000001ff0c7431 */ /* 0x000fe400000001ff */
[----:B------:R-:W-:Y:S02]  /*aea0*/  IMAD.MOV.U32 R8, RZ, RZ, 0x192 ;  /* 0x00000192ff087424 */ /* 0x000fe400078e00ff */
[----:B------:R-:W-:Y:S01]  /*aeb0*/  IMAD.MOV.U32 R13, RZ, RZ, RZ ;  /* 0x000000ffff0d7224 */ /* 0x000fe200078e00ff */
[----:B------:R-:W2:Y:S01]  /*aec0*/  LDCU.64 UR6, c[0x4][0x78] ;  /* 0x01000f00ff0677ac */ /* 0x000ea20008000a00 */
[----:B------:R-:W4:Y:S01]  /*aed0*/  LDC.64 R14, c[0x4][R15] ;  /* 0x010000000f0e7b82 */ /* 0x000f220000000a00 */
[----:B------:R-:W5:Y:S01]  /*aee0*/  LDCU.64 UR4, c[0x4][0x10] ;  /* 0x01000200ff0477ac */ /* 0x000f620008000a00 */
[----:B-1----:R-:W-:Y:S01]  /*aef0*/  MOV R5, UR9 ;  /* 0x0000000900057c02 */ /* 0x002fe20008000f00 */
[----:B------:R-:W-:Y:S01]  /*af00*/  IMAD.U32 R4, RZ, RZ, UR8 ;  /* 0x00000008ff047e24 */ /* 0x000fe2000f8e00ff */
[----:B--2---:R-:W-:Y:S01]  /*af10*/  MOV R7, UR7 ;  /* 0x0000000700077c02 */ /* 0x004fe20008000f00 */
[----:B------:R-:W-:Y:S01]  /*af20*/  IMAD.U32 R6, RZ, RZ, UR6 ;  /* 0x00000006ff067e24 */ /* 0x000fe2000f8e00ff */
[----:B-----5:R-:W-:Y:S01]  /*af30*/  MOV R11, UR5 ;  /* 0x00000005000b7c02 */ /* 0x020fe20008000f00 */
[----:B------:R-:W-:Y:S02]  /*af40*/  IMAD.U32 R10, RZ, RZ, UR4 ;  /* 0x00000004ff0a7e24 */ /* 0x000fe4000f8e00ff */
[----:B------:R-:W-:Y:S07]  /*af50*/  LEPC R20, `(.L_x_136) ;  /* 0x000000001014794e */ /* 0x000fee0000000000 */
[----:B---34-:R-:W-:Y:S05]  /*af60*/  CALL.ABS.NOINC R14 ;  /* 0x000000000e007343 */ /* 0x018fea0003c00000 */
.L_x_136:
[----:B------:R-:W-:Y:S05]  /*af70*/  WARPSYNC.ALL ;  /* 0x0000000000007948 */ /* 0x000fea0003800000 */
[----:B------:R-:W-:Y:S01]  /*af80*/  R2UR UR4, R38 ;  /* 0x00000000260472ca */ /* 0x000fe200000e0000 */
[----:B------:R-:W-:Y:S01]  /*af90*/  BSSY.RECONVERGENT B0, `(.L_x_137) ;  /* 0x000008d000007945 */ /* 0x000fe20003800200 */
[----:B------:R-:W-:Y:S02]  /*afa0*/  ISETP.NE.AND P6, PT, R100, RZ, PT ;  /* 0x000000ff6400720c */ /* 0x000fe40003fc5270 */
[----:B------:R-:W-:Y:S02]  /*afb0*/  ISETP.NE.AND P0, PT, R95, RZ, PT ;  /* 0x000000ff5f00720c */ /* 0x000fe40003f05270 */
[----:B------:R-:W-:Y:S02]  /*afc0*/  MOV R3, UR50 ;  /* 0x0000003200037c02 */ /* 0x000fe40008000f00 */
[----:B------:R-:W-:Y:S05]  /*afd0*/  MOV R0, UR54 ;  /* 0x0000003600007c02 */ /* 0x000fea0008000f00 */
[----:B------:R-:W1:Y:S02]  /*afe0*/  LDTM.x32 R4, tmem[UR4] ;  /* 0x00000004000479ee */ /* 0x000e6400082c0000 */
        /* <DEDUP_REMOVED lines=109> */
[----:B------:R-:W-:Y:S02]  /*b6c0*/  UIADD3 UR5, UPT, UPT, UR46, 0x200, URZ ;  /* 0x000002002e057890 */ /* 0x000fe4000fffe0ff */
[----:B------:R-:W-:Y:S02]  /*b6d0*/  UIADD3 UR4, UP0, UPT, UR56, 0x880, URZ ;  /* 0x0000088038047890 */ /* 0x000fe4000ff1e0ff */
[----:B------:R-:W-:Y:S02]  /*b6e0*/  UIADD3 UR10, UPT, UPT, UR53, UR40, URZ ;  /* 0x00000028350a7290 */ /* 0x000fe4000fffe0ff */
[----:B------:R-:W-:Y:S01]  /*b6f0*/  MOV R88, UR5 ;  /* 0x0000000500587c02 */ /* 0x000fe20008000f00 */
[----:B------:R-:W-:Y:S01]  /*b700*/  UIADD3.X UR5, UPT, UPT, URZ, UR57, URZ, UP0, !UPT ;  /* 0x00000039ff057290 */ /* 0x000fe200087fe4ff */
[----:B------:R-:W-:Y:S02]  /*b710*/  UMOV UR9, UR49 ;  /* 0x0000003100097c82 */ /* 0x000fe40008000000 */
[----:B------:R-:W-:Y:S01]  /*b720*/  R2UR UR8, R88 ;  /* 0x00000000580872ca */ /* 0x000fe200000e0000 */
[----:B------:R-:W-:Y:S01]  /*b730*/  UMOV UR11, UR36 ;  /* 0x00000024000b7c82 */ /* 0x000fe20008000000 */
[----:B------:R-:W-:Y:S02]  /*b740*/  UIADD3 UR17, UPT, UPT, UR49, 0x20, URZ ;  /* 0x0000002031117890 */ /* 0x000fe4000fffe0ff */
[----:B------:R-:W-:Y:S01]  /*b750*/  UIADD3 UR16, UPT, UPT, UR46, 0x1200, URZ ;  /* 0x000012002e107890 */ /* 0x000fe2000fffe0ff */
        /* <DEDUP_REMOVED lines=12> */
[----:B------:R2:W-:Y:S05]  /*b820*/  UTMASTG.3D [UR20], [UR4] ;  /* 0x00000014040073b5 */ /* 0x0005ea0008010000 */
[----:B------:R2:W-:Y:S01]  /*b830*/  UTMASTG.3D [UR12], [UR4] ;  /* 0x0000000c040073b5 */ /* 0x0005e20008010000 */
[----:B------:R0:W-:Y:S01]  /*b840*/  UTMACMDFLUSH ;  /* 0x00000000000079b7 */ /* 0x0001e20000000000 */
[----:B--2---:R-:W-:Y:S04]  /*b850*/  DEPBAR.LE SB0, 0x1 ;  /* 0x000080400000791a */ /* 0x004fe80000000000 */
.L_x_138:
[----:B------:R-:W-:Y:S05]  /*b860*/  BSYNC.RECONVERGENT B0 ;  /* 0x0000000000007941 */ /* 0x000fea0003800200 */
.L_x_137:
        /* <DEDUP_REMOVED lines=22> */
.L_x_142:
[----:B------:R-:W-:Y:S05]  /*b9d0*/  BSYNC B0 ;  /* 0x0000000000007941 */ /* 0x000fea0003800000 */
.L_x_141:
        /* <DEDUP_REMOVED lines=41> */
.L_x_140:
[----:B------:R-:W-:Y:S05]  /*bc70*/  BSYNC B1 ;  /* 0x0000000000017941 */ /* 0x000fea0003800000 */
.L_x_139:
        /* <DEDUP_REMOVED lines=21> */
.L_x_144:
        /* <DEDUP_REMOVED lines=141> */
.L_x_146:
[----:B------:R-:W-:Y:S05]  /*c6a0*/  BSYNC.RECONVERGENT B0 ;  /* 0x0000000000007941 */ /* 0x000fea0003800200 */
.L_x_145:
        /* <DEDUP_REMOVED lines=22> */
.L_x_150:
[----:B------:R-:W-:Y:S05]  /*c810*/  BSYNC B0 ;  /* 0x0000000000007941 */ /* 0x000fea0003800000 */
.L_x_149:
        /* <DEDUP_REMOVED lines=41> */
.L_x_148:
[----:B------:R-:W-:Y:S05]  /*cab0*/  BSYNC B1 ;  /* 0x0000000000017941 */ /* 0x000fea0003800000 */
.L_x_147:
        /* <DEDUP_REMOVED lines=21> */
.L_x_152:
        /* <DEDUP_REMOVED lines=141> */
.L_x_154:
[----:B------:R-:W-:Y:S05]  /*d4e0*/  BSYNC.RECONVERGENT B0 ;  /* 0x0000000000007941 */ /* 0x000fea0003800200 */
.L_x_153:
[----:B------:R-:W-:Y:S01]  /*d4f0*/  BAR.SYNC.DEFER_BLOCKING 0x1, 0x80 ;  /* 0x0042000000007b1d */ /* 0x000fe20000010000 */
[----:B------:R-:W-:Y:S02]  /*d500*/  UIADD3 UR4, UPT, UPT, UR47, 0x1, URZ ;  /* 0x000000012f047890 */ /* 0x000fe4000fffe0ff */
[----:B------:R-:W-:Y:S02]  /*d510*/  UISETP.NE.AND UP0, UPT, UR37, URZ, UPT ;  /* 0x000000ff2500728c */ /* 0x000fe4000bf05270 */
[----:B------:R-:W-:Y:S02]  /*d520*/  UISETP.NE.AND UP1, UPT, UR4, 0x4, UPT ;  /* 0x000000040400788c */ /* 0x000fe4000bf25270 */
[----:B------:R-:W-:Y:S02]  /*d530*/  USEL UR40, URZ, 0xe0, !UP0 ;  /* 0x000000e0ff287887 */ /* 0x000fe4000c000000 */
[----:B------:R-:W-:Y:S01]  /*d540*/  USEL UR52, UR4, URZ, UP1 ;  /* 0x000000ff04347287 */ /* 0x000fe20008800000 */
[----:B------:R2:W-:Y:S01]  /*d550*/  @P6 SYNCS.ARRIVE.TRANS64.RED.A1T0 RZ, [R0+URZ], RZ ;  /* 0x000000ff00ff69a7 */ /* 0x0005e200081004ff */
[----:B------:R-:W-:Y:S01]  /*d560*/  BSSY B1, `(.L_x_155) ;  /* 0x0000033000017945 */ /* 0x000fe20003800000 */
[----:B------:R-:W4:Y:S02]  /*d570*/  @P6 SYNCS.PHASECHK.TRANS64.TRYWAIT P0, [R3+URZ+0x30], R104 ;  /* 0x00003068030065a7 */ /* 0x000f2400080011ff */
[----:B----4-:R-:W-:Y:S01]  /*d580*/  @P6 SEL R102, RZ, 0x1, !P0 ;  /* 0x00000001ff666807 */ /* 0x010fe20004000000 */
[----:B--2---:R-:W-:Y:S06]  /*d590*/  @!P6 BRA `(.L_x_156) ;  /* 0x0000000000bce947 */ /* 0x004fec0003800000 */
        /* <DEDUP_REMOVED lines=10> */
.L_x_158:
[----:B------:R-:W-:Y:S05]  /*d640*/  BSYNC B0 ;  /* 0x0000000000007941 */ /* 0x000fea0003800000 */
.L_x_157:
[----:B------:R-:W-:Y:S11]  /*d650*/  ISETP.NE.AND P0, PT, R103, RZ, PT ;  /* 0x000000ff6700720c */ /* 0x000ff60003f05270 */
[----:B------:R-:W-:Y:S02]  /*d660*/  @!UPT UIADD3 URZ, UPT, UPT, URZ, URZ, URZ ;  /* 0x000000fffffff290 */ /* 0x000fe4000fffe0ff */
[----:B------:R2:W4:Y:S01]  /*d670*/  @P0 LDS R40, [R4+0x200] ;  /* 0x0002000004280984 */ /* 0x0005220000000800 */
[C---:B-1----:R-:W-:Y:S01]  /*d680*/  @P0 IMAD R3, R101.reuse, 0x4000, R79 ;  /* 0x0000400065030824 */ /* 0x042fe200078e024f */
[----:B------:R-:W-:Y:S02]  /*d690*/  @P0 LEA R101, R101, R90, 0xe ;  /* 0x0000005a65650211 */ /* 0x000fe400078e70ff */
        /* <DEDUP_REMOVED lines=31> */
.L_x_156:
[----:B------:R-:W-:Y:S05]  /*d890*/  BSYNC B1 ;  /* 0x0000000000017941 */ /* 0x000fea0003800000 */
.L_x_155:
        /* <DEDUP_REMOVED lines=21> */
.L_x_160:
[----:B------:R-:W-:Y:S05]  /*d9f0*/  WARPSYNC.ALL ;  /* 0x0000000000007948 */ /* 0x000fea0003800000 */
[----:B------:R-:W-:Y:S01]  /*da00*/  R2UR UR4, R37 ;  /* 0x00000000250472ca */ /* 0x000fe200000e0000 */
[----:B------:R-:W-:Y:S01]  /*da10*/  BSSY.RECONVERGENT B0, `(.L_x_161) ;  /* 0x0000083000007945 */ /* 0x000fe20003800200 */
[----:B------:R-:W-:Y:S11]  /*da20*/  ISETP.NE.AND P0, PT, R95, RZ, PT ;  /* 0x000000ff5f00720c */ /* 0x000ff60003f05270 */
[----:B-1----:R-:W1:Y:S02]  /*da30*/  LDTM.x32 R4, tmem[UR4] ;  /* 0x00000004000479ee */ /* 0x002e6400082c0000 */
        /* <DEDUP_REMOVED lines=128> */
.L_x_162:
[----:B------:R-:W-:Y:S05]  /*e240*/  BSYNC.RECONVERGENT B0 ;  /* 0x0000000000007941 */ /* 0x000fea0003800200 */
.L_x_161:
[----:B------:R-:W-:Y:S01]  /*e250*/  BAR.SYNC.DEFER_BLOCKING 0x1, 0x80 ;  /* 0x0042000000007b1d */ /* 0x000fe20000010000 */
[----:B------:R-:W-:Y:S09]  /*e260*/  UISETP.NE.AND UP0, UPT, UR55, -0x8, UPT ;  /* 0xfffffff83700788c */ /* 0x000ff2000bf05270 */
[----:B------:R-:W-:Y:S05]  /*e270*/  BRA.U !UP0, `(.L_x_163) ;  /* 0x0000000108287547 */ /* 0x000fea000b800000 */
[----:B------:R-:W-:Y:S01]  /*e280*/  ISETP.NE.AND P0, PT, R100, RZ, PT ;  /* 0x000000ff6400720c */ /* 0x000fe20003f05270 */
[----:B------:R-:W-:Y:S01]  /*e290*/  IMAD.U32 R3, RZ, RZ, UR52 ;  /* 0x00000034ff037e24 */ /* 0x000fe2000f8e00ff */
[----:B------:R-:W-:Y:S01]  /*e2a0*/  UIADD3 UR4, UPT, UPT, UR52, 0x1, URZ ;  /* 0x0000000134047890 */ /* 0x000fe2000fffe0ff */
[----:B------:R-:W-:Y:S03]  /*e2b0*/  IMAD.U32 R0, RZ, RZ, UR54 ;  /* 0x00000036ff007e24 */ /* 0x000fe6000f8e00ff */
[----:B------:R-:W-:Y:S04]  /*e2c0*/  UISETP.NE.AND UP0, UPT, UR4, 0x4, UPT ;  /* 0x000000040400788c */ /* 0x000fe8000bf05270 */
[----:B------:R-:W-:Y:S03]  /*e2d0*/  USEL UR52, UR4, URZ, UP0 ;  /* 0x000000ff04347287 */ /* 0x000fe60008000000 */
[----:B------:R-:W-:Y:S05]  /*e2e0*/  @P0 LEA R3, R3, UR46, 0x3 ;  /* 0x0000002e03030c11 */ /* 0x000fea000f8e18ff */
[----:B------:R-:W-:Y:S05]  /*e2f0*/  @P0 VIADD R3, R3, 0x50 ;  /* 0x0000005003030836 */ /* 0x000fea0000000000 */
[----:B------:R-:W-:Y:S04]  /*e300*/  @P0 PRMT R0, R0, 0x654, R3 ;  /* 0x0000065400000816 */ /* 0x000fe80000000003 */
[----:B------:R2:W-:Y:S03]  /*e310*/  @P0 SYNCS.ARRIVE.TRANS64.RED.A1T0 RZ, [R0+URZ], RZ ;  /* 0x000000ff00ff09a7 */ /* 0x0005e600081004ff */
.L_x_163:
[----:B------:R-:W-:Y:S01]  /*e320*/  R2UR UR6, R99 ;  /* 0x00000000630672ca */ /* 0x000fe200000e0000 */
[----:B------:R-:W-:Y:S01]  /*e330*/  UIADD3 UR55, UPT, UPT, UR55, 0x8, URZ ;  /* 0x0000000837377890 */ /* 0x000fe2000fffe0ff */
[----:B------:R-:W-:Y:S01]  /*e340*/  R2UR UR5, R85 ;  /* 0x00000000550572ca */ /* 0x000fe200000e0000 */
[----:B------:R-:W-:Y:S01]  /*e350*/  ULOP3.LUT UR37, UR37, 0x1, URZ, 0x3c, !UPT ;  /* 0x0000000125257892 */ /* 0x000fe2000f8e3cff */
[----:B------:R-:W-:Y:S02]  /*e360*/  R2UR UR4, R86 ;  /* 0x00000000560472ca */ /* 0x000fe400000e0000 */
[----:B------:R-:W-:Y:S02]  /*e370*/  R2UR UR36, R97 ;  /* 0x00000000612472ca */ /* 0x000fe400000e0000 */
[C---:B------:R-:W-:Y:S04]  /*e380*/  ISETP.NE.AND P0, PT, R91.reuse, 0x2, PT ;  /* 0x000000025b00780c */ /* 0x040fe80003f05270 */
[----:B--2---:R-:W-:Y:S01]  /*e390*/  SEL R0, RZ, 0x1, P0 ;  /* 0x00000001ff007807 */ /* 0x004fe20000000000 */
[----:B------:R-:W-:Y:S01]  /*e3a0*/  UISETP.NE.AND UP0, UPT, UR6, URZ, UPT ;  /* 0x000000ff0600728c */ /* 0x000fe2000bf05270 */
[----:B------:R-:W-:Y:S01]  /*e3b0*/  SEL R91, R91, RZ, P0 ;  /* 0x000000ff5b5b7207 */ /* 0x000fe20000000000 */
[----:B------:R-:W-:Y:S01]  /*e3c0*/  UIADD3 UR27, UPT, UPT, UR38, UR5, URZ ;  /* 0x00000005261b7290 */ /* 0x000fe2000fffe0ff */
[----:B------:R-:W-:Y:S01]  /*e3d0*/  LOP3.LUT R93, R93, R0, RZ, 0x3c, !PT ;  /* 0x000000005d5d7212 */ /* 0x000fe200078e3cff */
[----:B------:R-:W-:Y:S05]  /*e3e0*/  UIADD3 UR26, UPT, UPT, UR39, UR4, URZ ;  /* 0x00000004271a7290 */ /* 0x000fea000fffe0ff */
[----:B------:R-:W-:Y:S07]  /*e3f0*/  BRA.U UP0, `(.L_x_164) ;  /* 0xffffff7d00b07547 */ /* 0x000fee000b83ffff */
[----:B------:R-:W-:Y:S01]  /*e400*/  R2UR UR4, R87 ;  /* 0x00000000570472ca */ /* 0x000fe200000e0000 */
[----:B------:R-:W-:-:S12]  /*e410*/  UIADD3 UR5, UPT, UPT, UR46, 0xd0, URZ ;  /* 0x000000d02e057890 */ /* 0x000fd8000fffe0ff */
[----:B------:R-:W-:Y:S02]  /*e420*/  UISETP.NE.AND UP0, UPT, UR4, URZ, UPT ;  /* 0x000000ff0400728c */ /* 0x000fe4000bf05270 */
[----:B------:R-:W-:-:S04]  /*e430*/  ULOP3.LUT UR4, UR54, 0x1, URZ, 0x3c, !UPT ;  /* 0x0000000136047892 */ /* 0x000fc8000f8e3cff */
[----:B------:R-:W-:-:S09]  /*e440*/  UPRMT UR4, UR4, 0x654, UR5 ;  /* 0x0000065404047896 */ /* 0x000fd20008000005 */
[----:B------:R-:W-:Y:S01]  /*e450*/  SYNCS.ARRIVE.TRANS64.RED.A1T0 RZ, [UR4], RZ ;  /* 0x000000ffffff79a7 */ /* 0x000fe20008100404 */
[----:B------:R-:W-:Y:S01]  /*e460*/  SYNCS.ARRIVE.TRANS64.A1T0 RZ, [UR46+0xd0], RZ ;  /* 0x0000d0ffffff79a7 */ /* 0x000fe2000810002e */
[----:B------:R-:W-:Y:S05]  /*e470*/  BRA.U !UP0, `(.L_x_165) ;  /* 0x0000000108487547 */ /* 0x000fea000b800000 */
[----:B------:R-:W2:Y:S02]  /*e480*/  LDCU.64 UR4, c[0x0][0xa90] ;  /* 0x00015200ff0477ac */ /* 0x000ea40008000a00 */
[----:B--2---:R-:W-:-:S04]  /*e490*/  UISETP.NE.U32.AND UP0, UPT, UR4, URZ, UPT ;  /* 0x000000ff0400728c */ /* 0x004fc8000bf05070 */
[----:B------:R-:W-:-:S09]  /*e4a0*/  UISETP.NE.AND.EX UP0, UPT, UR5, URZ, UPT, UP0 ;  /* 0x000000ff0500728c */ /* 0x000fd2000bf05300 */
[----:B------:R-:W-:Y:S05]  /*e4b0*/  BRA.U UP0, `(.L_x_166) ;  /* 0x00000001000c7547 */ /* 0x000fea000b800000 */
[----:B------:R-:W-:-:S13]  /*e4c0*/  FSETP.NEU.AND P0, PT, R41, RZ, PT ;  /* 0x000000ff2900720b */ /* 0x000fda0003f0d000 */
[----:B------:R-:W-:Y:S05]  /*e4d0*/  @!P0 EXIT ;  /* 0x000000000000894d */ /* 0x000fea0003800000 */
[----:B------:R-:W-:Y:S05]  /*e4e0*/  BRA `(.L_x_165) ;  /* 0x00000000002c7947 */ /* 0x000fea0003800000 */
.L_x_166:
[----:B------:R-:W-:Y:S01]  /*e4f0*/  ISETP.NE.AND P0, PT, R89, RZ, PT ;  /* 0x000000ff5900720c */ /* 0x000fe20003f05270 */
[----:B------:R-:W-:-:S12]  /*e500*/  BSSY.RECONVERGENT B0, `(.L_x_165) ;  /* 0x0000009000007945 */ /* 0x000fd80003800200 */
[----:B------:R-:W-:Y:S05]  /*e510*/  @P0 BRA `(.L_x_167) ;  /* 0x0000000000140947 */ /* 0x000fea0003800000 */
[----:B------:R-:W2:Y:S02]  /*e520*/  LDCU.64 UR4, c[0x0][0xa88] ;  /* 0x00015100ff0477ac */ /* 0x000ea40008000a00 */
[----:B--2---:R-:W-:-:S04]  /*e530*/  ISETP.NE.U32.AND P0, PT, RZ, UR4, PT ;  /* 0x00000004ff007c0c */ /* 0x004fc8000bf05070 */
[----:B------:R-:W-:-:S13]  /*e540*/  ISETP.NE.AND.EX P0, PT, RZ, UR5, PT, P0 ;  /* 0x00000005ff007c0c */ /* 0x000fda000bf05300 */
[----:B------:R-:W-:Y:S05]  /*e550*/  @!P0 EXIT ;  /* 0x000000000000894d */ /* 0x000fea0003800000 */
[----:B------:R-:W-:Y:S05]  /*e560*/  BRA `(.L_x_168) ;  /* 0x0000000000087947 */ /* 0x000fea0003800000 */
.L_x_167:
[----:B------:R-:W-:-:S13]  /*e570*/  FSETP.NEU.AND P0, PT, R41, RZ, PT ;  /* 0x000000ff2900720b */ /* 0x000fda0003f0d000 */
[----:B------:R-:W-:Y:S05]  /*e580*/  @!P0 EXIT ;  /* 0x000000000000894d */ /* 0x000fea0003800000 */
.L_x_168:
[----:B------:R-:W-:Y:S05]  /*e590*/  BSYNC.RECONVERGENT B0 ;  /* 0x0000000000007941 */ /* 0x000fea0003800200 */
.L_x_165:
[----:B------:R-:W-:Y:S01]  /*e5a0*/  ULEA UR4, UR52, UR46, 0x3 ;  /* 0x0000002e34047291 */ /* 0x000fe2000f8e18ff */
[----:B------:R-:W-:-:S04]  /*e5b0*/  DEPBAR.LE SB0, 0x0 ;  /* 0x000080000000791a */ /* 0x000fc80000000000 */
[----:B------:R-:W-:-:S04]  /*e5c0*/  UIADD3 UR4, UPT, UPT, UR4, 0x50, URZ ;  /* 0x0000005004047890 */ /* 0x000fc8000fffe0ff */
[----:B------:R-:W-:-:S09]  /*e5d0*/  UPRMT UR4, UR54, 0x654, UR4 ;  /* 0x0000065436047896 */ /* 0x000fd20008000004 */
[----:B------:R-:W-:Y:S01]  /*e5e0*/  SYNCS.ARRIVE.TRANS64.RED.A1T0 RZ, [UR4], RZ ;  /* 0x000000ffffff79a7 */ /* 0x000fe20008100404 */
[----:B------:R-:W-:Y:S05]  /*e5f0*/  EXIT ;  /* 0x000000000000794d */ /* 0x000fea0003800000 */
.L_x_24:
[----:B------:R1:W1:Y:S02]  /*e600*/  SYNCS.PHASECHK.TRANS64.TRYWAIT P0, [R3+URZ+0xc0], R2 ;  /* 0x0000c002030075a7 */ /* 0x00026400080011ff */
[----:B-1----:R-:W-:Y:S05]  /*e610*/  @!P0 NANOSLEEP.SYNCS 0x989680 ;  /* 0x009896800000895d */ /* 0x002fea0003900000 */
[----:B------:R-:W1:Y:S02]  /*e620*/  @!P0 SYNCS.PHASECHK.TRANS64 P0, [R3+URZ+0xc0], R2 ;  /* 0x0000c002030085a7 */ /* 0x000e6400080010ff */
[----:B-1----:R-:W-:Y:S05]  /*e630*/  @!P0 BRA `(.L_x_24) ;  /* 0xfffffffc00f08947 */ /* 0x002fea000383ffff */
[----:B------:R-:W-:Y:S05]  /*e640*/  BRA `(.L_x_169) ;  /* 0xffffff3000787947 */ /* 0x000fea000383ffff */
.L_x_27:
[----:B------:R-:W-:-:S07]  /*e650*/  MOV R0, UR9 ;  /* 0x0000000900007c02 */ /* 0x000fce0008000f00 */
.L_x_170:
[----:B-1----:R1:W2:Y:S02]  /*e660*/  SYNCS.PHASECHK.TRANS64.TRYWAIT P0, [R0+URZ+0x18], R3 ;  /* 0x00001803000075a7 */ /* 0x0022a400080011ff */
[----:B--2---:R-:W-:Y:S05]  /*e670*/  @!P0 NANOSLEEP.SYNCS 0x989680 ;  /* 0x009896800000895d */ /* 0x004fea0003900000 */
[----:B------:R-:W2:Y:S02]  /*e680*/  @!P0 SYNCS.PHASECHK.TRANS64 P0, [R0+URZ+0x18], R3 ;  /* 0x00001803000085a7 */ /* 0x000ea400080010ff */
[----:B--2---:R-:W-:Y:S05]  /*e690*/  @!P0 BRA `(.L_x_170) ;  /* 0xfffffffc00f08947 */ /* 0x004fea000383ffff */
[----:B------:R-:W-:Y:S05]  /*e6a0*/  BRA `(.L_x_26) ;  /* 0xffffff3000e07947 */ /* 0x000fea000383ffff */
.L_x_29:
[----:B-1----:R1:W2:Y:S02]  /*e6b0*/  SYNCS.PHASECHK.TRANS64.TRYWAIT P0, [R3+URZ+0x80], R0 ;  /* 0x00008000030075a7 */ /* 0x0022a400080011ff */
[----:B--2---:R-:W-:Y:S05]  /*e6c0*/  @!P0 NANOSLEEP.SYNCS 0x989680 ;  /* 0x009896800000895d */ /* 0x004fea0003900000 */
[----:B------:R-:W2:Y:S02]  /*e6d0*/  @!P0 SYNCS.PHASECHK.TRANS64 P0, [R3+URZ+0x80], R0 ;  /* 0x00008000030085a7 */ /* 0x000ea400080010ff */
[----:B--2---:R-:W-:Y:S05]  /*e6e0*/  @!P0 BRA `(.L_x_29) ;  /* 0xfffffffc00f08947 */ /* 0x004fea000383ffff */
[----:B------:R-:W-:Y:S05]  /*e6f0*/  BRA `(.L_x_171) ;  /* 0xffffff34007c7947 */ /* 0x000fea000383ffff */
.L_x_33:
[----:B-1----:R-:W-:-:S07]  /*e700*/  MOV R0, UR4 ;  /* 0x0000000400007c02 */ /* 0x002fce0008000f00 */
.L_x_172:
[----:B-1----:R1:W2:Y:S02]  /*e710*/  SYNCS.PHASECHK.TRANS64.TRYWAIT P0, [R0+URZ], R3 ;  /* 0x00000003000075a7 */ /* 0x0022a400080011ff */
[----:B--2---:R-:W-:Y:S05]  /*e720*/  @!P0 NANOSLEEP.SYNCS 0x989680 ;  /* 0x009896800000895d */ /* 0x004fea0003900000 */
[----:B------:R-:W2:Y:S02]  /*e730*/  @!P0 SYNCS.PHASECHK.TRANS64 P0, [R0+URZ], R3 ;  /* 0x00000003000085a7 */ /* 0x000ea400080010ff */
[----:B--2---:R-:W-:Y:S05]  /*e740*/  @!P0 BRA `(.L_x_172) ;  /* 0xfffffffc00f08947 */ /* 0x004fea000383ffff */
[----:B------:R-:W-:Y:S05]  /*e750*/  BRA `(.L_x_173) ;  /* 0xffffff3c00207947 */ /* 0x000fea000383ffff */
.L_x_34:
[----:B------:R-:W-:-:S07]  /*e760*/  MOV R0, UR5 ;  /* 0x0000000500007c02 */ /* 0x000fce0008000f00 */
.L_x_174:
[----:B-1----:R1:W2:Y:S02]  /*e770*/  SYNCS.PHASECHK.TRANS64.TRYWAIT P0, [R0+URZ], R3 ;  /* 0x00000003000075a7 */ /* 0x0022a400080011ff */
[----:B--2---:R-:W-:Y:S05]  /*e780*/  @!P0 NANOSLEEP.SYNCS 0x989680 ;  /* 0x009896800000895d */ /* 0x004fea0003900000 */
[----:B------:R-:W2:Y:S02]  /*e790*/  @!P0 SYNCS.PHASECHK.TRANS64 P0, [R0+URZ], R3 ;  /* 0x00000003000085a7 */ /* 0x000ea400080010ff */
[----:B--2---:R-:W-:Y:S05]  /*e7a0*/  @!P0 BRA `(.L_x_174) ;  /* 0xfffffffc00f08947 */ /* 0x004fea000383ffff */
[----:B------:R-:W-:Y:S05]  /*e7b0*/  BRA `(.L_x_175) ;  /* 0xffffff3c002c7947 */ /* 0x000fea000383ffff */
.L_x_37:
[----:B-1----:R1:W2:Y:S02]  /*e7c0*/  SYNCS.PHASECHK.TRANS64.TRYWAIT P0, [R0+URZ+0xb0], R5 ;  /* 0x0000b005000075a7 */ /* 0x0022a400080011ff */
[----:B--2---:R-:W-:Y:S05]  /*e7d0*/  @!P0 NANOSLEEP.SYNCS 0x989680 ;  /* 0x009896800000895d */ /* 0x004fea0003900000 */
[----:B------:R-:W2:Y:S02]  /*e7e0*/  @!P0 SYNCS.PHASECHK.TRANS64 P0, [R0+URZ+0xb0], R5 ;  /* 0x0000b005000085a7 */ /* 0x000ea400080010ff */
[----:B--2---:R-:W-:Y:S05]  /*e7f0*/  @!P0 BRA `(.L_x_37) ;  /* 0xfffffffc00f08947 */ /* 0x004fea000383ffff */
[----:B------:R-:W-:Y:S05]  /*e800*/  BRA `(.L_x_176) ;  /* 0xffffff3c00887947 */ /* 0x000fea000383ffff */
.L_x_38:
[----:B------:R-:W-:-:S07]  /*e810*/  MOV R0, UR4 ;  /* 0x0000000400007c02 */ /* 0x000fce0008000f00 */
.L_x_177:
[----:B-1----:R1:W2:Y:S02]  /*e820*/  SYNCS.PHASECHK.TRANS64.TRYWAIT P0, [R0+URZ+0x90], R7 ;  /* 0x00009007000075a7 */ /* 0x0022a400080011ff */
[----:B--2---:R-:W-:Y:S05]  /*e830*/  @!P0 NANOSLEEP.SYNCS 0x989680 ;  /* 0x009896800000895d */ /* 0x004fea0003900000 */
[----:B------:R-:W2:Y:S02]  /*e840*/  @!P0 SYNCS.PHASECHK.TRANS64 P0, [R0+URZ+0x90], R7 ;  /* 0x00009007000085a7 */ /* 0x000ea400080010ff */
[----:B--2---:R-:W-:Y:S05]  /*e850*/  @!P0 BRA `(.L_x_177) ;  /* 0xfffffffc00f08947 */ /* 0x004fea000383ffff */
[----:B------:R-:W-:Y:S05]  /*e860*/  BRA `(.L_x_178) ;  /* 0xffffff3c00987947 */ /* 0x000fea000383ffff */
.L_x_39:
[----:B-1----:R1:W2:Y:S02]  /*e870*/  SYNCS.PHASECHK.TRANS64.TRYWAIT P1, [R0+URZ+0x80], R5 ;  /* 0x00008005000075a7 */ /* 0x0022a400080211ff */
[----:B--2---:R-:W-:Y:S05]  /*e880*/  @!P1 NANOSLEEP.SYNCS 0x989680 ;  /* 0x009896800000995d */ /* 0x004fea0003900000 */
[----:B------:R-:W2:Y:S02]  /*e890*/  @!P1 SYNCS.PHASECHK.TRANS64 P1, [R0+URZ+0x80], R5 ;  /* 0x00008005000095a7 */ /* 0x000ea400080210ff */
[----:B--2---:R-:W-:Y:S05]  /*e8a0*/  @!P1 BRA `(.L_x_39) ;  /* 0xfffffffc00f09947 */ /* 0x004fea000383ffff */
[----:B------:R-:W-:Y:S05]  /*e8b0*/  BRA `(.L_x_179) ;  /* 0xffffff3c00c87947 */ /* 0x000fea000383ffff */
.L_x_42:
[----:B------:R-:W-:-:S07]  /*e8c0*/  MOV R0, UR4 ;  /* 0x0000000400007c02 */ /* 0x000fce0008000f00 */
.L_x_180:
[----:B-1----:R1:W2:Y:S02]  /*e8d0*/  SYNCS.PHASECHK.TRANS64.TRYWAIT P0, [R0+URZ+0x90], R3 ;  /* 0x00009003000075a7 */ /* 0x0022a400080011ff */
[----:B--2---:R-:W-:Y:S05]  /*e8e0*/  @!P0 NANOSLEEP.SYNCS 0x989680 ;  /* 0x009896800000895d */ /* 0x004fea0003900000 */
[----:B------:R-:W2:Y:S02]  /*e8f0*/  @!P0 SYNCS.PHASECHK.TRANS64 P0, [R0+URZ+0x90], R3 ;  /* 0x00009003000085a7 */ /* 0x000ea400080010ff */
[----:B--2---:R-:W-:Y:S05]  /*e900*/  @!P0 BRA `(.L_x_180) ;  /* 0xfffffffc00f08947 */ /* 0x004fea000383ffff */
[----:B------:R-:W-:Y:S05]  /*e910*/  BRA `(.L_x_41) ;  /* 0xffffff40001c7947 */ /* 0x000fea000383ffff */
.L_x_51:
[----:B-1----:R-:W-:-:S04]  /*e920*/  MOV R5, UR5 ;  /* 0x0000000500057c02 */ /* 0x002fc80008000f00 */
[----:B------:R1:W2:Y:S03]  /*e930*/  SYNCS.PHASECHK.TRANS64.TRYWAIT P0, [R5+URZ+0x8], R6 ;  /* 0x00000806050075a7 */ /* 0x0002a600080011ff */
[----:B--2---:R-:W-:Y:S05]  /*e940*/  @!P0 NANOSLEEP.SYNCS 0x989680 ;  /* 0x009896800000895d */ /* 0x004fea0003900000 */
[----:B------:R-:W2:Y:S02]  /*e950*/  @!P0 SYNCS.PHASECHK.TRANS64 P0, [R5+URZ+0x8], R6 ;  /* 0x00000806050085a7 */ /* 0x000ea400080010ff */
[----:B--2---:R-:W-:Y:S05]  /*e960*/  @!P0 BRA `(.L_x_51) ;  /* 0xfffffffc00ec8947 */ /* 0x004fea000383ffff */
[----:B------:R-:W-:Y:S05]  /*e970*/  BRA `(.L_x_50) ;  /* 0xffffff4000d47947 */ /* 0x000fea000383ffff */
.L_x_53:
[----:B------:R-:W-:Y:S01]  /*e980*/  BSSY B0, `(.L_x_181) ;  /* 0x0000006000007945 */ /* 0x000fe20003800000 */
[----:B------:R-:W-:-:S07]  /*e990*/  MOV R15, 0xffffffff ;  /* 0xffffffff000f7802 */ /* 0x000fce0000000f00 */
[----:B-1---5:R-:W-:Y:S05]  /*e9a0*/  WARPSYNC.COLLECTIVE R15, `(.L_x_182) ;  /* 0x000000000f0c7348 */ /* 0x022fea0003c00000 */
[----:B------:R-:W-:Y:S02]  /*e9b0*/  ELECT P6, UR79, PT ;  /* 0x00000000004f782f */ /* 0x000fe400038c0000 */
[----:B------:R-:W-:Y:S01]  /*e9c0*/  MOV R14, UR79 ;  /* 0x0000004f000e7c02 */ /* 0x000fe20008000f00 */
[----:B-1---5:R-:W-:Y:S10]  /*e9d0*/  ENDCOLLECTIVE ;  /* 0x000000000000791b */ /* 0x022ff40003800000 */
.L_x_182:
[----:B------:R-:W-:Y:S05]  /*e9e0*/  BSYNC B0 ;  /* 0x0000000000007941 */ /* 0x000fea0003800000 */
.L_x_181:
[----:B------:R-:W-:Y:S01]  /*e9f0*/  PLOP3.LUT P0, PT, P6, PT, PT, 0x80, 0x8 ;  /* 0x000000000008781c */ /* 0x000fe2000370f070 */
[----:B------:R-:W-:-:S12]  /*ea00*/  BRA `(.L_x_183) ;  /* 0xffffff4400007947 */ /* 0x000fd8000383ffff */
.L_x_55:
[----:B-1----:R-:W-:-:S04]  /*ea10*/  MOV R3, UR5 ;  /* 0x0000000500037c02 */ /* 0x002fc80008000f00 */
[----:B------:R1:W2:Y:S03]  /*ea20*/  SYNCS.PHASECHK.TRANS64.TRYWAIT P0, [R3+URZ+0x8], R4 ;  /* 0x00000804030075a7 */ /* 0x0002a600080011ff */
[----:B--2---:R-:W-:Y:S05]  /*ea30*/  @!P0 NANOSLEEP.SYNCS 0x989680 ;  /* 0x009896800000895d */ /* 0x004fea0003900000 */
[----:B------:R-:W2:Y:S02]  /*ea40*/  @!P0 SYNCS.PHASECHK.TRANS64 P0, [R3+URZ+0x8], R4 ;  /* 0x00000804030085a7 */ /* 0x000ea400080010ff */
[----:B--2---:R-:W-:Y:S05]  /*ea50*/  @!P0 BRA `(.L_x_55) ;  /* 0xfffffffc00ec8947 */ /* 0x004fea000383ffff */
[----:B------:R-:W-:Y:S05]  /*ea60*/  BRA `(.L_x_54) ;  /* 0xffffff4400047947 */ /* 0x000fea000383ffff */
.L_x_56:
[----:B-1----:R1:W2:Y:S02]  /*ea70*/  SYNCS.PHASECHK.TRANS64.TRYWAIT P0, [R0+URZ+0x80], R5 ;  /* 0x00008005000075a7 */ /* 0x0022a400080011ff */
[----:B--2---:R-:W-:Y:S05]  /*ea80*/  @!P0 NANOSLEEP.SYNCS 0x989680 ;  /* 0x009896800000895d */ /* 0x004fea0003900000 */
[----:B------:R-:W2:Y:S02]  /*ea90*/  @!P0 SYNCS.PHASECHK.TRANS64 P0, [R0+URZ+0x80], R5 ;  /* 0x00008005000085a7 */ /* 0x000ea400080010ff */
[----:B--2---:R-:W-:Y:S05]  /*eaa0*/  @!P0 BRA `(.L_x_56) ;  /* 0xfffffffc00f08947 */ /* 0x004fea000383ffff */
[----:B------:R-:W-:Y:S05]  /*eab0*/  BRA `(.L_x_184) ;  /* 0xffffff4800247947 */ /* 0x000fea000383ffff */
.L_x_60:
[----:B-1----:R-:W-:Y:S07]  /*eac0*/  MOV R0, UR8 ;  /* 0x0000000800007c02 */ /* 0x002fee0008000f00 */
.L_x_185:
[----:B-1----:R1:W2:Y:S02]  /*ead0*/  SYNCS.PHASECHK.TRANS64.TRYWAIT P0, [R0+URZ], R5 ;  /* 0x00000005000075a7 */ /* 0x0022a400080011ff */
[----:B--2---:R-:W-:Y:S05]  /*eae0*/  @!P0 NANOSLEEP.SYNCS 0x989680 ;  /* 0x009896800000895d */ /* 0x004fea0003900000 */
[----:B------:R-:W2:Y:S02]  /*eaf0*/  @!P0 SYNCS.PHASECHK.TRANS64 P0, [R0+URZ], R5 ;  /* 0x00000005000085a7 */ /* 0x000ea400080010ff */
[----:B--2---:R-:W-:Y:S05]  /*eb00*/  @!P0 BRA `(.L_x_185) ;  /* 0xfffffffc00f08947 */ /* 0x004fea000383ffff */
[----:B------:R-:W-:Y:S05]  /*eb10*/  BRA `(.L_x_59) ;  /* 0xffffff4800947947 */ /* 0x000fea000383ffff */
.L_x_62:
[----:B-1----:R-:W-:Y:S07]  /*eb20*/  MOV R0, UR13 ;  /* 0x0000000d00007c02 */ /* 0x002fee0008000f00 */
.L_x_186:
[----:B-1----:R1:W3:Y:S02]  /*eb30*/  SYNCS.PHASECHK.TRANS64.TRYWAIT P0, [R0+URZ+0xa8], R5 ;  /* 0x0000a805000075a7 */ /* 0x0022e400080011ff */
[----:B---3--:R-:W-:Y:S05]  /*eb40*/  @!P0 NANOSLEEP.SYNCS 0x989680 ;  /* 0x009896800000895d */ /* 0x008fea0003900000 */
[----:B------:R-:W3:Y:S02]  /*eb50*/  @!P0 SYNCS.PHASECHK.TRANS64 P0, [R0+URZ+0xa8], R5 ;  /* 0x0000a805000085a7 */ /* 0x000ee400080010ff */
[----:B---3--:R-:W-:Y:S05]  /*eb60*/  @!P0 BRA `(.L_x_186) ;  /* 0xfffffffc00f08947 */ /* 0x008fea000383ffff */
[----:B------:R-:W-:Y:S05]  /*eb70*/  BRA `(.L_x_61) ;  /* 0xffffff4800c87947 */ /* 0x000fea000383ffff */
.L_x_65:
[----:B------:R-:W-:-:S07]  /*eb80*/  MOV R0, UR13 ;  /* 0x0000000d00007c02 */ /* 0x000fce0008000f00 */
.L_x_187:
[----:B---3--:R3:W4:Y:S02]  /*eb90*/  SYNCS.PHASECHK.TRANS64.TRYWAIT P0, [R0+URZ+0xd0], R3 ;  /* 0x0000d003000075a7 */ /* 0x00872400080011ff */
[----:B----4-:R-:W-:Y:S05]  /*eba0*/  @!P0 NANOSLEEP.SYNCS 0x989680 ;  /* 0x009896800000895d */ /* 0x010fea0003900000 */
[----:B------:R-:W4:Y:S02]  /*ebb0*/  @!P0 SYNCS.PHASECHK.TRANS64 P0, [R0+URZ+0xd0], R3 ;  /* 0x0000d003000085a7 */ /* 0x000f2400080010ff */
[----:B----4-:R-:W-:Y:S05]  /*ebc0*/  @!P0 BRA `(.L_x_187) ;  /* 0xfffffffc00f08947 */ /* 0x010fea000383ffff */
[----:B------:R-:W-:Y:S05]  /*ebd0*/  BRA `(.L_x_188) ;  /* 0xffffff4c00687947 */ /* 0x000fea000383ffff */
.L_x_70:
[----:B-1----:R1:W2:Y:S02]  /*ebe0*/  SYNCS.PHASECHK.TRANS64.TRYWAIT P0, [R8+URZ+0x80], R5 ;  /* 0x00008005080075a7 */ /* 0x0022a400080011ff */
[----:B--2---:R-:W-:Y:S05]  /*ebf0*/  @!P0 NANOSLEEP.SYNCS 0x989680 ;  /* 0x009896800000895d */ /* 0x004fea0003900000 */
[----:B------:R-:W2:Y:S02]  /*ec00*/  @!P0 SYNCS.PHASECHK.TRANS64 P0, [R8+URZ+0x80], R5 ;  /* 0x00008005080085a7 */ /* 0x000ea400080010ff */
[----:B--2---:R-:W-:Y:S05]  /*ec10*/  @!P0 BRA `(.L_x_70) ;  /* 0xfffffffc00f08947 */ /* 0x004fea000383ffff */
[----:B------:R-:W-:Y:S05]  /*ec20*/  BRA `(.L_x_189) ;  /* 0xffffff50009c7947 */ /* 0x000fea000383ffff */
.L_x_73:
[----:B------:R-:W-:Y:S07]  /*ec30*/  MOV R0, UR21 ;  /* 0x0000001500007c02 */ /* 0x000fee0008000f00 */
.L_x_190:
[----:B-1----:R1:W2:Y:S02]  /*ec40*/  SYNCS.PHASECHK.TRANS64.TRYWAIT P0, [R0+URZ+0x78], R5 ;  /* 0x00007805000075a7 */ /* 0x0022a400080011ff */
[----:B--2---:R-:W-:Y:S05]  /*ec50*/  @!P0 NANOSLEEP.SYNCS 0x989680 ;  /* 0x009896800000895d */ /* 0x004fea0003900000 */
[----:B------:R-:W2:Y:S02]  /*ec60*/  @!P0 SYNCS.PHASECHK.TRANS64 P0, [R0+URZ+0x78], R5 ;  /* 0x00007805000085a7 */ /* 0x000ea400080010ff */
[----:B--2---:R-:W-:Y:S05]  /*ec70*/  @!P0 BRA `(.L_x_190) ;  /* 0xfffffffc00f08947 */ /* 0x004fea000383ffff */
[----:B------:R-:W-:Y:S05]  /*ec80*/  BRA `(.L_x_72) ;  /* 0xffffff5800187947 */ /* 0x000fea000383ffff */
.L_x_76:
[----:B------:R-:W-:Y:S07]  /*ec90*/  MOV R5, UR21 ;  /* 0x0000001500057c02 */ /* 0x000fee0008000f00 */
.L_x_191:
[----:B-1----:R1:W2:Y:S02]  /*eca0*/  SYNCS.PHASECHK.TRANS64.TRYWAIT P0, [R5+URZ+0x50], R6 ;  /* 0x00005006050075a7 */ /* 0x0022a400080011ff */
[----:B--2---:R-:W-:Y:S05]  /*ecb0*/  @!P0 NANOSLEEP.SYNCS 0x989680 ;  /* 0x009896800000895d */ /* 0x004fea0003900000 */
[----:B------:R-:W2:Y:S02]  /*ecc0*/  @!P0 SYNCS.PHASECHK.TRANS64 P0, [R5+URZ+0x50], R6 ;  /* 0x00005006050085a7 */ /* 0x000ea400080010ff */
[----:B--2---:R-:W-:Y:S05]  /*ecd0*/  @!P0 BRA `(.L_x_191) ;  /* 0xfffffffc00f08947 */ /* 0x004fea000383ffff */
[----:B------:R-:W-:Y:S05]  /*ece0*/  BRA `(.L_x_192) ;  /* 0xffffff58007c7947 */ /* 0x000fea000383ffff */
.L_x_77:
[----:B------:R-:W-:Y:S07]  /*ecf0*/  MOV R5, UR21 ;  /* 0x0000001500057c02 */ /* 0x000fee0008000f00 */
.L_x_193:
[----:B-1----:R1:W2:Y:S02]  /*ed00*/  SYNCS.PHASECHK.TRANS64.TRYWAIT P0, [R5+URZ+0x58], R6 ;  /* 0x00005806050075a7 */ /* 0x0022a400080011ff */
[----:B--2---:R-:W-:Y:S05]  /*ed10*/  @!P0 NANOSLEEP.SYNCS 0x989680 ;  /* 0x009896800000895d */ /* 0x004fea0003900000 */
[----:B------:R-:W2:Y:S02]  /*ed20*/  @!P0 SYNCS.PHASECHK.TRANS64 P0, [R5+URZ+0x58], R6 ;  /* 0x00005806050085a7 */ /* 0x000ea400080010ff */
[----:B--2---:R-:W-:Y:S05]  /*ed30*/  @!P0 BRA `(.L_x_193) ;  /* 0xfffffffc00f08947 */ /* 0x004fea000383ffff */
[----:B------:R-:W-:Y:S05]  /*ed40*/  BRA `(.L_x_194) ;  /* 0xffffff5c00307947 */ /* 0x000fea000383ffff */
.L_x_78:
[----:B------:R-:W-:Y:S07]  /*ed50*/  MOV R5, UR21 ;  /* 0x0000001500057c02 */ /* 0x000fee0008000f00 */
.L_x_195:
[----:B-1----:R1:W2:Y:S02]  /*ed60*/  SYNCS.PHASECHK.TRANS64.TRYWAIT P0, [R5+URZ+0x60], R6 ;  /* 0x00006006050075a7 */ /* 0x0022a400080011ff */
[----:B--2---:R-:W-:Y:S05]  /*ed70*/  @!P0 NANOSLEEP.SYNCS 0x989680 ;  /* 0x009896800000895d */ /* 0x004fea0003900000 */
[----:B------:R-:W2:Y:S02]  /*ed80*/  @!P0 SYNCS.PHASECHK.TRANS64 P0, [R5+URZ+0x60], R6 ;  /* 0x00006006050085a7 */ /* 0x000ea400080010ff */
[----:B--2---:R-:W-:Y:S05]  /*ed90*/  @!P0 BRA `(.L_x_195) ;  /* 0xfffffffc00f08947 */ /* 0x004fea000383ffff */
[----:B------:R-:W-:Y:S05]  /*eda0*/  BRA `(.L_x_196) ;  /* 0xffffff5c00ec7947 */ /* 0x000fea000383ffff */
.L_x_79:
[----:B------:R-:W-:Y:S07]  /*edb0*/  MOV R5, UR21 ;  /* 0x0000001500057c02 */ /* 0x000fee0008000f00 */
.L_x_197:
[----:B-1----:R1:W2:Y:S02]  /*edc0*/  SYNCS.PHASECHK.TRANS64.TRYWAIT P0, [R5+URZ+0x68], R6 ;  /* 0x00006806050075a7 */ /* 0x0022a400080011ff */
[----:B--2---:R-:W-:Y:S05]  /*edd0*/  @!P0 NANOSLEEP.SYNCS 0x989680 ;  /* 0x009896800000895d */ /* 0x004fea0003900000 */
[----:B------:R-:W2:Y:S02]  /*ede0*/  @!P0 SYNCS.PHASECHK.TRANS64 P0, [R5+URZ+0x68], R6 ;  /* 0x00006806050085a7 */ /* 0x000ea400080010ff */
[----:B--2---:R-:W-:Y:S05]  /*edf0*/  @!P0 BRA `(.L_x_197) ;  /* 0xfffffffc00f08947 */ /* 0x004fea000383ffff */
[----:B------:R-:W-:Y:S05]  /*ee00*/  BRA `(.L_x_198) ;  /* 0xffffff6000a47947 */ /* 0x000fea000383ffff */
.L_x_80:
[----:B------:R-:W-:Y:S07]  /*ee10*/  MOV R0, UR21 ;  /* 0x0000001500007c02 */ /* 0x000fee0008000f00 */
.L_x_199:
[----:B-1----:R1:W2:Y:S02]  /*ee20*/  SYNCS.PHASECHK.TRANS64.TRYWAIT P0, [R0+URZ+0x50], R7 ;  /* 0x00005007000075a7 */ /* 0x0022a400080011ff */
[----:B--2---:R-:W-:Y:S05]  /*ee30*/  @!P0 NANOSLEEP.SYNCS 0x989680 ;  /* 0x009896800000895d */ /* 0x004fea0003900000 */
[----:B------:R-:W2:Y:S02]  /*ee40*/  @!P0 SYNCS.PHASECHK.TRANS64 P0, [R0+URZ+0x50], R7 ;  /* 0x00005007000085a7 */ /* 0x000ea400080010ff */
[----:B--2---:R-:W-:Y:S05]  /*ee50*/  @!P0 BRA `(.L_x_199) ;  /* 0xfffffffc00f08947 */ /* 0x004fea000383ffff */
[----:B------:R-:W-:Y:S05]  /*ee60*/  BRA `(.L_x_200) ;  /* 0xffffff6400347947 */ /* 0x000fea000383ffff */
.L_x_81:
[----:B------:R-:W-:Y:S07]  /*ee70*/  MOV R0, UR21 ;  /* 0x0000001500007c02 */ /* 0x000fee0008000f00 */
.L_x_201:
[----:B-1----:R1:W2:Y:S02]  /*ee80*/  SYNCS.PHASECHK.TRANS64.TRYWAIT P0, [R0+URZ+0x58], R7 ;  /* 0x00005807000075a7 */ /* 0x0022a400080011ff */
[----:B--2---:R-:W-:Y:S05]  /*ee90*/  @!P0 NANOSLEEP.SYNCS 0x989680 ;  /* 0x009896800000895d */ /* 0x004fea0003900000 */
[----:B------:R-:W2:Y:S02]  /*eea0*/  @!P0 SYNCS.PHASECHK.TRANS64 P0, [R0+URZ+0x58], R7 ;  /* 0x00005807000085a7 */ /* 0x000ea400080010ff */
[----:B--2---:R-:W-:Y:S05]  /*eeb0*/  @!P0 BRA `(.L_x_201) ;  /* 0xfffffffc00f08947 */ /* 0x004fea000383ffff */
[----:B------:R-:W-:Y:S05]  /*eec0*/  BRA `(.L_x_202) ;  /* 0xffffff6400bc7947 */ /* 0x000fea000383ffff */
.L_x_82:
[----:B------:R-:W-:Y:S07]  /*eed0*/  MOV R0, UR21 ;  /* 0x0000001500007c02 */ /* 0x000fee0008000f00 */
.L_x_203:
[----:B-1----:R1:W2:Y:S02]  /*eee0*/  SYNCS.PHASECHK.TRANS64.TRYWAIT P0, [R0+URZ+0x60], R7 ;  /* 0x00006007000075a7 */ /* 0x0022a400080011ff */
[----:B--2---:R-:W-:Y:S05]  /*eef0*/  @!P0 NANOSLEEP.SYNCS 0x989680 ;  /* 0x009896800000895d */ /* 0x004fea0003900000 */
[----:B------:R-:W2:Y:S02]  /*ef00*/  @!P0 SYNCS.PHASECHK.TRANS64 P0, [R0+URZ+0x60], R7 ;  /* 0x00006007000085a7 */ /* 0x000ea400080010ff */
[----:B--2---:R-:W-:Y:S05]  /*ef10*/  @!P0 BRA `(.L_x_203) ;  /* 0xfffffffc00f08947 */ /* 0x004fea000383ffff */
[----:B------:R-:W-:Y:S05]  /*ef20*/  BRA `(.L_x_204) ;  /* 0xffffff6800607947 */ /* 0x000fea000383ffff */
.L_x_83:
[----:B------:R-:W-:Y:S07]  /*ef30*/  MOV R0, UR21 ;  /* 0x0000001500007c02 */ /* 0x000fee0008000f00 */
.L_x_205:
[----:B-1----:R1:W2:Y:S02]  /*ef40*/  SYNCS.PHASECHK.TRANS64.TRYWAIT P0, [R0+URZ+0x68], R7 ;  /* 0x00006807000075a7 */ /* 0x0022a400080011ff */
[----:B--2---:R-:W-:Y:S05]  /*ef50*/  @!P0 NANOSLEEP.SYNCS 0x989680 ;  /* 0x009896800000895d */ /* 0x004fea0003900000 */
[----:B------:R-:W2:Y:S02]  /*ef60*/  @!P0 SYNCS.PHASECHK.TRANS64 P0, [R0+URZ+0x68], R7 ;  /* 0x00006807000085a7 */ /* 0x000ea400080010ff */
[----:B--2---:R-:W-:Y:S05]  /*ef70*/  @!P0 BRA `(.L_x_205) ;  /* 0xfffffffc00f08947 */ /* 0x004fea000383ffff */
[----:B------:R-:W-:Y:S05]  /*ef80*/  BRA `(.L_x_206) ;  /* 0xffffff6c00047947 */ /* 0x000fea000383ffff */
.L_x_85:
[----:B-1----:R-:W-:-:S07]  /*ef90*/  MOV R3, UR21 ;  /* 0x0000001500037c02 */ /* 0x002fce0008000f00 */
.L_x_207:
[----:B-1----:R1:W2:Y:S02]  /*efa0*/  SYNCS.PHASECHK.TRANS64.TRYWAIT P0, [R3+URZ+0x50], R6 ;  /* 0x00005006030075a7 */ /* 0x0022a400080011ff */
[----:B--2---:R-:W-:Y:S05]  /*efb0*/  @!P0 NANOSLEEP.SYNCS 0x989680 ;  /* 0x009896800000895d */ /* 0x004fea0003900000 */
[----:B------:R-:W2:Y:S02]  /*efc0*/  @!P0 SYNCS.PHASECHK.TRANS64 P0, [R3+URZ+0x50], R6 ;  /* 0x00005006030085a7 */ /* 0x000ea400080010ff */
[----:B--2---:R-:W-:Y:S05]  /*efd0*/  @!P0 BRA `(.L_x_207) ;  /* 0xfffffffc00f08947 */ /* 0x004fea000383ffff */
[----:B------:R-:W-:Y:S05]  /*efe0*/  BRA `(.L_x_208) ;  /* 0xffffff6c00cc7947 */ /* 0x000fea000383ffff */
.L_x_86:
[----:B-1----:R-:W-:-:S07]  /*eff0*/  MOV R3, UR21 ;  /* 0x0000001500037c02 */ /* 0x002fce0008000f00 */
.L_x_209:
[----:B-1----:R1:W2:Y:S02]  /*f000*/  SYNCS.PHASECHK.TRANS64.TRYWAIT P0, [R3+URZ+0x58], R6 ;  /* 0x00005806030075a7 */ /* 0x0022a400080011ff */
[----:B--2---:R-:W-:Y:S05]  /*f010*/  @!P0 NANOSLEEP.SYNCS 0x989680 ;  /* 0x009896800000895d */ /* 0x004fea0003900000 */
[----:B------:R-:W2:Y:S02]  /*f020*/  @!P0 SYNCS.PHASECHK.TRANS64 P0, [R3+URZ+0x58], R6 ;  /* 0x00005806030085a7 */ /* 0x000ea400080010ff */
[----:B--2---:R-:W-:Y:S05]  /*f030*/  @!P0 BRA `(.L_x_209) ;  /* 0xfffffffc00f08947 */ /* 0x004fea000383ffff */
[----:B------:R-:W-:Y:S05]  /*f040*/  BRA `(.L_x_210) ;  /* 0xffffff6c00bc7947 */ /* 0x000fea000383ffff */
.L_x_87:
[----:B-1----:R-:W-:-:S07]  /*f050*/  MOV R3, UR21 ;  /* 0x0000001500037c02 */ /* 0x002fce0008000f00 */
.L_x_211:
[----:B-1----:R1:W2:Y:S02]  /*f060*/  SYNCS.PHASECHK.TRANS64.TRYWAIT P0, [R3+URZ+0x60], R6 ;  /* 0x00006006030075a7 */ /* 0x0022a400080011ff */
[----:B--2---:R-:W-:Y:S05]  /*f070*/  @!P0 NANOSLEEP.SYNCS 0x989680 ;  /* 0x009896800000895d */ /* 0x004fea0003900000 */
[----:B------:R-:W2:Y:S02]  /*f080*/  @!P0 SYNCS.PHASECHK.TRANS64 P0, [R3+URZ+0x60], R6 ;  /* 0x00006006030085a7 */ /* 0x000ea400080010ff */
[----:B--2---:R-:W-:Y:S05]  /*f090*/  @!P0 BRA `(.L_x_211) ;  /* 0xfffffffc00f08947 */ /* 0x004fea000383ffff */
[----:B------:R-:W-:Y:S05]  /*f0a0*/  BRA `(.L_x_212) ;  /* 0xffffff6c00b07947 */ /* 0x000fea000383ffff */
.L_x_89:
[----:B-1----:R1:W2:Y:S02]  /*f0b0*/  SYNCS.PHASECHK.TRANS64.TRYWAIT P0, [R0+URZ+0x80], R3 ;  /* 0x00008003000075a7 */ /* 0x0022a400080011ff */
[----:B--2---:R-:W-:Y:S05]  /*f0c0*/  @!P0 NANOSLEEP.SYNCS 0x989680 ;  /* 0x009896800000895d */ /* 0x004fea0003900000 */
[----:B------:R-:W2:Y:S02]  /*f0d0*/  @!P0 SYNCS.PHASECHK.TRANS64 P0, [R0+URZ+0x80], R3 ;  /* 0x00008003000085a7 */ /* 0x000ea400080010ff */
[----:B--2---:R-:W-:Y:S05]  /*f0e0*/  @!P0 BRA `(.L_x_89) ;  /* 0xfffffffc00f08947 */ /* 0x004fea000383ffff */
[----:B------:R-:W-:Y:S05]  /*f0f0*/  BRA `(.L_x_213) ;  /* 0xffffff7000847947 */ /* 0x000fea000383ffff */
.L_x_100:
[----:B-1----:R-:W-:Y:S04]  /*f100*/  MOV R3, UR46 ;  /* 0x0000002e00037c02 */ /* 0x002fe80008000f00 */
[----:B------:R1:W3:Y:S03]  /*f110*/  SYNCS.PHASECHK.TRANS64.TRYWAIT P0, [R3+URZ+0x30], R4 ;  /* 0x00003004030075a7 */ /* 0x0002e600080011ff */
[----:B---3--:R-:W-:Y:S05]  /*f120*/  @!P0 NANOSLEEP.SYNCS 0x989680 ;  /* 0x009896800000895d */ /* 0x008fea0003900000 */
[----:B------:R-:W3:Y:S02]  /*f130*/  @!P0 SYNCS.PHASECHK.TRANS64 P0, [R3+URZ+0x30], R4 ;  /* 0x00003004030085a7 */ /* 0x000ee400080010ff */
[----:B---3--:R-:W-:Y:S05]  /*f140*/  @!P0 BRA `(.L_x_100) ;  /* 0xfffffffc00ec8947 */ /* 0x008fea000383ffff */
[----:B------:R-:W-:Y:S05]  /*f150*/  BRA `(.L_x_99) ;  /* 0xffffff8000547947 */ /* 0x000fea000383ffff */
.L_x_102:
[----:B-1----:R-:W-:Y:S04]  /*f160*/  MOV R3, UR46 ;  /* 0x0000002e00037c02 */ /* 0x002fe80008000f00 */
[----:B------:R1:W4:Y:S03]  /*f170*/  SYNCS.PHASECHK.TRANS64.TRYWAIT P1, [R3+URZ+0xa0], R0 ;  /* 0x0000a000030075a7 */ /* 0x00032600080211ff */
[----:B----4-:R-:W-:Y:S05]  /*f180*/  @!P1 NANOSLEEP.SYNCS 0x989680 ;  /* 0x009896800000995d */ /* 0x010fea0003900000 */
[----:B------:R-:W4:Y:S02]  /*f190*/  @!P1 SYNCS.PHASECHK.TRANS64 P1, [R3+URZ+0xa0], R0 ;  /* 0x0000a000030095a7 */ /* 0x000f2400080210ff */
[----:B----4-:R-:W-:Y:S05]  /*f1a0*/  @!P1 BRA `(.L_x_102) ;  /* 0xfffffffc00ec9947 */ /* 0x010fea000383ffff */
[----:B------:R-:W-:Y:S05]  /*f1b0*/  BRA `(.L_x_101) ;  /* 0xffffff8000ec7947 */ /* 0x000fea000383ffff */
.L_x_111:
[----:B-1----:R1:W2:Y:S02]  /*f1c0*/  SYNCS.PHASECHK.TRANS64.TRYWAIT P0, [R3+URZ+0x30], R0 ;  /* 0x00003000030075a7 */ /* 0x0022a400080011ff */
[----:B--2---:R-:W-:Y:S05]  /*f1d0*/  @!P0 NANOSLEEP.SYNCS 0x989680 ;  /* 0x009896800000895d */ /* 0x004fea0003900000 */
[----:B------:R-:W2:Y:S02]  /*f1e0*/  @!P0 SYNCS.PHASECHK.TRANS64 P0, [R3+URZ+0x30], R0 ;  /* 0x00003000030085a7 */ /* 0x000ea400080010ff */
[----:B--2---:R-:W-:Y:S05]  /*f1f0*/  @!P0 BRA `(.L_x_111) ;  /* 0xfffffffc00f08947 */ /* 0x004fea000383ffff */
[----:B------:R-:W-:Y:S05]  /*f200*/  BRA `(.L_x_110) ;  /* 0xffffff8c00c87947 */ /* 0x000fea000383ffff */
.L_x_119:
[----:B-1----:R1:W2:Y:S02]  /*f210*/  SYNCS.PHASECHK.TRANS64.TRYWAIT P0, [R3+URZ+0x30], R6 ;  /* 0x00003006030075a7 */ /* 0x0022a400080011ff */
[----:B--2---:R-:W-:Y:S05]  /*f220*/  @!P0 NANOSLEEP.SYNCS 0x989680 ;  /* 0x009896800000895d */ /* 0x004fea0003900000 */
[----:B------:R-:W2:Y:S02]  /*f230*/  @!P0 SYNCS.PHASECHK.TRANS64 P0, [R3+URZ+0x30], R6 ;  /* 0x00003006030085a7 */ /* 0x000ea400080010ff */
[----:B--2---:R-:W-:Y:S05]  /*f240*/  @!P0 BRA `(.L_x_119) ;  /* 0xfffffffc00f08947 */ /* 0x004fea000383ffff */
[----:B------:R-:W-:Y:S05]  /*f250*/  BRA `(.L_x_118) ;  /* 0xffffff9c00347947 */ /* 0x000fea000383ffff */
.L_x_127:
[----:B-1----:R1:W2:Y:S02]  /*f260*/  SYNCS.PHASECHK.TRANS64.TRYWAIT P0, [R3+URZ+0x30], R6 ;  /* 0x00003006030075a7 */ /* 0x0022a400080011ff */
[----:B--2---:R-:W-:Y:S05]  /*f270*/  @!P0 NANOSLEEP.SYNCS 0x989680 ;  /* 0x009896800000895d */ /* 0x004fea0003900000 */
[----:B------:R-:W2:Y:S02]  /*f280*/  @!P0 SYNCS.PHASECHK.TRANS64 P0, [R3+URZ+0x30], R6 ;  /* 0x00003006030085a7 */ /* 0x000ea400080010ff */
[----:B--2---:R-:W-:Y:S05]  /*f290*/  @!P0 BRA `(.L_x_127) ;  /* 0xfffffffc00f08947 */ /* 0x004fea000383ffff */
[----:B------:R-:W-:Y:S05]  /*f2a0*/  BRA `(.L_x_126) ;  /* 0xffffffa800a47947 */ /* 0x000fea000383ffff */
.L_x_135:
[----:B-1----:R1:W2:Y:S02]  /*f2b0*/  SYNCS.PHASECHK.TRANS64.TRYWAIT P0, [R3+URZ+0x30], R6 ;  /* 0x00003006030075a7 */ /* 0x0022a400080011ff */
[----:B--2---:R-:W-:Y:S05]  /*f2c0*/  @!P0 NANOSLEEP.SYNCS 0x989680 ;  /* 0x009896800000895d */ /* 0x004fea0003900000 */
[----:B------:R-:W2:Y:S02]  /*f2d0*/  @!P0 SYNCS.PHASECHK.TRANS64 P0, [R3+URZ+0x30], R6 ;  /* 0x00003006030085a7 */ /* 0x000ea400080010ff */
[----:B--2---:R-:W-:Y:S05]  /*f2e0*/  @!P0 BRA `(.L_x_135) ;  /* 0xfffffffc00f08947 */ /* 0x004fea000383ffff */
[----:B------:R-:W-:Y:S05]  /*f2f0*/  BRA `(.L_x_134) ;  /* 0xffffffb8001c7947 */ /* 0x000fea000383ffff */
.L_x_143:
[----:B-1----:R1:W2:Y:S02]  /*f300*/  SYNCS.PHASECHK.TRANS64.TRYWAIT P0, [R3+URZ+0x30], R6 ;  /* 0x00003006030075a7 */ /* 0x0022a400080011ff */
[----:B--2---:R-:W-:Y:S05]  /*f310*/  @!P0 NANOSLEEP.SYNCS 0x989680 ;  /* 0x009896800000895d */ /* 0x004fea0003900000 */
[----:B------:R-:W2:Y:S02]  /*f320*/  @!P0 SYNCS.PHASECHK.TRANS64 P0, [R3+URZ+0x30], R6 ;  /* 0x00003006030085a7 */ /* 0x000ea400080010ff */
[----:B--2---:R-:W-:Y:S05]  /*f330*/  @!P0 BRA `(.L_x_143) ;  /* 0xfffffffc00f08947 */ /* 0x004fea000383ffff */
[----:B------:R-:W-:Y:S05]  /*f340*/  BRA `(.L_x_142) ;  /* 0xffffffc400a07947 */ /* 0x000fea000383ffff */
.L_x_151:
[----:B-1----:R1:W2:Y:S02]  /*f350*/  SYNCS.PHASECHK.TRANS64.TRYWAIT P0, [R3+URZ+0x30], R6 ;  /* 0x00003006030075a7 */ /* 0x0022a400080011ff */
[----:B--2---:R-:W-:Y:S05]  /*f360*/  @!P0 NANOSLEEP.SYNCS 0x989680 ;  /* 0x009896800000895d */ /* 0x004fea0003900000 */
[----:B------:R-:W2:Y:S02]  /*f370*/  @!P0 SYNCS.PHASECHK.TRANS64 P0, [R3+URZ+0x30], R6 ;  /* 0x00003006030085a7 */ /* 0x000ea400080010ff */
[----:B--2---:R-:W-:Y:S05]  /*f380*/  @!P0 BRA `(.L_x_151) ;  /* 0xfffffffc00f08947 */ /* 0x004fea000383ffff */
[----:B------:R-:W-:Y:S05]  /*f390*/  BRA `(.L_x_150) ;  /* 0xffffffd4001c7947 */ /* 0x000fea000383ffff */
.L_x_159:
[----:B-1----:R1:W2:Y:S02]  /*f3a0*/  SYNCS.PHASECHK.TRANS64.TRYWAIT P0, [R3+URZ+0x30], R6 ;  /* 0x00003006030075a7 */ /* 0x0022a400080011ff */
[----:B--2---:R-:W-:Y:S05]  /*f3b0*/  @!P0 NANOSLEEP.SYNCS 0x989680 ;  /* 0x009896800000895d */ /* 0x004fea0003900000 */
[----:B------:R-:W2:Y:S02]  /*f3c0*/  @!P0 SYNCS.PHASECHK.TRANS64 P0, [R3+URZ+0x30], R6 ;  /* 0x00003006030085a7 */ /* 0x000ea400080010ff */
[----:B--2---:R-:W-:Y:S05]  /*f3d0*/  @!P0 BRA `(.L_x_159) ;  /* 0xfffffffc00f08947 */ /* 0x004fea000383ffff */
[----:B------:R-:W-:Y:S05]  /*f3e0*/  BRA `(.L_x_158) ;  /* 0xffffffe000947947 */ /* 0x000fea000383ffff */
        .weak           $__internal_0_$__cuda_sm10x_tcgen05_guardrail_trap_col_being_dealloced_not_returned_by_alloc
        .type           $__internal_0_$__cuda_sm10x_tcgen05_guardrail_trap_col_being_dealloced_not_returned_by_alloc,@function
        .size           $__internal_0_$__cuda_sm10x_tcgen05_guardrail_trap_col_being_dealloced_not_returned_by_alloc,($__internal_1_$__cuda_sm10x_tcgen05_guardrail_trap_phase_invalid_during_alloc - $__internal_0_$__cuda_sm10x_tcgen05_guardrail_trap_col_being_dealloced_not_returned_by_alloc)
$__internal_0_$__cuda_sm10x_tcgen05_guardrail_trap_col_being_dealloced_not_returned_by_alloc:
[----:B------:R-:W-:Y:S05]  /*f3f0*/  BPT.TRAP 0x1 ;  /* 0x000000040000795c */ /* 0x000fea0000300000 */
[----:B------:R-:W-:-:S04]  /*f400*/  HFMA2 R3, -RZ, RZ, 0, 0 ;  /* 0x00000000ff037431 */ /* 0x000fc800000001ff */
[----:B------:R-:W-:Y:S05]  /*f410*/  RET.REL.NODEC R2 `(_ZN7cutlass13device_kernelINS_4gemm6kernel13GemmUniversalIN4cute5tupleIJiiiiEEENS1_10collective13CollectiveMmaINS1_41MainloopSm100TmaUmmaWarpSpecializedSparseILi3ELi2ELi1ENS5_IJNS4_1CILi2EEENSA_ILi1EEESC_EEEEENS5_IJNSA_ILi256EEESF_NSA_ILi128EEEEEENS_6half_tENS5_IJNS4_6LayoutINS5_IJiNS5_IJSB_iEEEiEEENS5_IJlNS5_IJSC_SB_EEElEEEEENSJ_INS5_IJNS5_IJNS5_IJNSA_ILi8EEESB_SP_EEEiEEENS5_IJNS5_IJNSA_ILi16EEESB_NSA_ILi4EEEEEEiEEEiEEENS5_IJNS5_IJNS5_IJSG_SS_NSA_ILi2048EEEEEENSA_ILi16384EEEEEENS5_IJNS5_IJSC_NSA_ILi1024EEENSA_ILi32EEEEEElEEElEEEEEEEESI_NS5_IJlSC_lEEENS4_8TiledMMAINS4_8MMA_AtomIJNS4_33SM100_MMA_F16BF16_2x1SM_SS_SPARSEISI_SI_fLi256ELi256ELNS4_4UMMA5MajorE0ELS1D_0ELNS1C_7ScaleInE0ELS1E_0EEEEEENSJ_INS5_IJSC_SC_SC_EEENS5_IJNSA_ILi0EEES1I_S1I_EEEEENS5_IJNS4_10UnderscoreES1L_S1L_EEEEENS4_18SM100_TMA_2SM_LOADENS4_14ComposedLayoutINS4_7SwizzleILi3ELi4ELi3EEENS4_25smem_sparse_ptr_flag_bitsILi2ELi16EEENSJ_INS5_IJNS5_IJSC_SP_EEENS5_IJSB_NSA_ILi64EEEEEEEEENS5_IJNS5_IJS1I_SG_EEESM_EEEEEEEvNS4_8identityES1O_NS1P_IS1R_NS4_18smem_ptr_flag_bitsILi16EEENSJ_INS5_IJSP_S1V_EEENS5_IJS1V_SC_EEEEEEEvS22_EENS_8epilogue10collective18CollectiveEpilogueINS2A_23Sm100TmaWarpSpecializedILi4ELi2ELi32ELb1ELb0EEEJNS5_IJSG_SF_SG_EEENS5_IJNSJ_ISG_SC_EENSJ_IS12_SC_EEEEEfNS5_IJSC_llEEEfS2J_NS2A_6fusion15FusionCallbacksIS2E_NS2K_17LinearCombinationIffffLNS_15FloatRoundStyleE2EEES2F_S2I_JEEENS4_5SM1004TMEM4LOAD26SM100_TMEM_LOAD_32dp32b32xENS4_13SM90_TMA_LOADENS1P_INS1Q_ILi2ELi5ELi2EEENS23_ILi32EEENSJ_INS5_IJS12_ST_EEENS5_IJSC_S12_EEEEEEENS4_39AutoVectorizingCopyWithAssumedAlignmentILi128EEENS4_14SM90_TMA_STOREES30_S32_S32_EEEvvEEEEvNT_6ParamsE) ;  /* 0xffffff0802f87950 */ /* 0x000fea0003c3ffff */
        .weak           $__internal_1_$__cuda_sm10x_tcgen05_guardrail_trap_phase_invalid_during_alloc
        .type           $__internal_1_$__cuda_sm10x_tcgen05_guardrail_trap_phase_invalid_during_alloc,@function
        .size           $__internal_1_$__cuda_sm10x_tcgen05_guardrail_trap_phase_invalid_during_alloc,($__internal_2_$__cuda_sm10x_tcgen05_guardrail_trap_unallocated_columns_being_dealloced - $__internal_1_$__cuda_sm10x_tcgen05_guardrail_trap_phase_invalid_during_alloc)
$__internal_1_$__cuda_sm10x_tcgen05_guardrail_trap_phase_invalid_during_alloc:
[----:B------:R-:W-:Y:S05]  /*f420*/  BPT.TRAP 0x1 ;  /* 0x000000040000795c */ /* 0x000fea0000300000 */
[----:B------:R-:W-:-:S04]  /*f430*/  MOV R5, 0x0 ;  /* 0x0000000000057802 */ /* 0x000fc80000000f00 */
[----:B------:R-:W-:Y:S05]  /*f440*/  RET.REL.NODEC R4 `(_ZN7cutlass13device_kernelINS_4gemm6kernel13GemmUniversalIN4cute5tupleIJiiiiEEENS1_10collective13CollectiveMmaINS1_41MainloopSm100TmaUmmaWarpSpecializedSparseILi3ELi2ELi1ENS5_IJNS4_1CILi2EEENSA_ILi1EEESC_EEEEENS5_IJNSA_ILi256EEESF_NSA_ILi128EEEEEENS_6half_tENS5_IJNS4_6LayoutINS5_IJiNS5_IJSB_iEEEiEEENS5_IJlNS5_IJSC_SB_EEElEEEEENSJ_INS5_IJNS5_IJNS5_IJNSA_ILi8EEESB_SP_EEEiEEENS5_IJNS5_IJNSA_ILi16EEESB_NSA_ILi4EEEEEEiEEEiEEENS5_IJNS5_IJNS5_IJSG_SS_NSA_ILi2048EEEEEENSA_ILi16384EEEEEENS5_IJNS5_IJSC_NSA_ILi1024EEENSA_ILi32EEEEEElEEElEEEEEEEESI_NS5_IJlSC_lEEENS4_8TiledMMAINS4_8MMA_AtomIJNS4_33SM100_MMA_F16BF16_2x1SM_SS_SPARSEISI_SI_fLi256ELi256ELNS4_4UMMA5MajorE0ELS1D_0ELNS1C_7ScaleInE0ELS1E_0EEEEEENSJ_INS5_IJSC_SC_SC_EEENS5_IJNSA_ILi0EEES1I_S1I_EEEEENS5_IJNS4_10UnderscoreES1L_S1L_EEEEENS4_18SM100_TMA_2SM_LOADENS4_14ComposedLayoutINS4_7SwizzleILi3ELi4ELi3EEENS4_25smem_sparse_ptr_flag_bitsILi2ELi16EEENSJ_INS5_IJNS5_IJSC_SP_EEENS5_IJSB_NSA_ILi64EEEEEEEEENS5_IJNS5_IJS1I_SG_EEESM_EEEEEEEvNS4_8identityES1O_NS1P_IS1R_NS4_18smem_ptr_flag_bitsILi16EEENSJ_INS5_IJSP_S1V_EEENS5_IJS1V_SC_EEEEEEEvS22_EENS_8epilogue10collective18CollectiveEpilogueINS2A_23Sm100TmaWarpSpecializedILi4ELi2ELi32ELb1ELb0EEEJNS5_IJSG_SF_SG_EEENS5_IJNSJ_ISG_SC_EENSJ_IS12_SC_EEEEEfNS5_IJSC_llEEEfS2J_NS2A_6fusion15FusionCallbacksIS2E_NS2K_17LinearCombinationIffffLNS_15FloatRoundStyleE2EEES2F_S2I_JEEENS4_5SM1004TMEM4LOAD26SM100_TMEM_LOAD_32dp32b32xENS4_13SM90_TMA_LOADENS1P_INS1Q_ILi2ELi5ELi2EEENS23_ILi32EEENSJ_INS5_IJS12_ST_EEENS5_IJSC_S12_EEEEEEENS4_39AutoVectorizingCopyWithAssumedAlignmentILi128EEENS4_14SM90_TMA_STOREES30_S32_S32_EEEvvEEEEvNT_6ParamsE) ;  /* 0xffffff0804ec7950 */ /* 0x000fea0003c3ffff */
        .weak           $__internal_2_$__cuda_sm10x_tcgen05_guardrail_trap_unallocated_columns_being_dealloced
        .type           $__internal_2_$__cuda_sm10x_tcgen05_guardrail_trap_unallocated_columns_being_dealloced,@function
        .size           $__internal_2_$__cuda_sm10x_tcgen05_guardrail_trap_unallocated_columns_being_dealloced,(.L_x_215 - $__internal_2_$__cuda_sm10x_tcgen05_guardrail_trap_unallocated_columns_being_dealloced)
$__internal_2_$__cuda_sm10x_tcgen05_guardrail_trap_unallocated_columns_being_dealloced:
[----:B------:R-:W-:Y:S05]  /*f450*/  BPT.TRAP 0x1 ;  /* 0x000000040000795c */ /* 0x000fea0000300000 */
[----:B------:R-:W-:-:S04]  /*f460*/  HFMA2 R3, -RZ, RZ, 0, 0 ;  /* 0x00000000ff037431 */ /* 0x000fc800000001ff */
[----:B------:R-:W-:Y:S05]  /*f470*/  RET.REL.NODEC R2 `(_ZN7cutlass13device_kernelINS_4gemm6kernel13GemmUniversalIN4cute5tupleIJiiiiEEENS1_10collective13CollectiveMmaINS1_41MainloopSm100TmaUmmaWarpSpecializedSparseILi3ELi2ELi1ENS5_IJNS4_1CILi2EEENSA_ILi1EEESC_EEEEENS5_IJNSA_ILi256EEESF_NSA_ILi128EEEEEENS_6half_tENS5_IJNS4_6LayoutINS5_IJiNS5_IJSB_iEEEiEEENS5_IJlNS5_IJSC_SB_EEElEEEEENSJ_INS5_IJNS5_IJNS5_IJNSA_ILi8EEESB_SP_EEEiEEENS5_IJNS5_IJNSA_ILi16EEESB_NSA_ILi4EEEEEEiEEEiEEENS5_IJNS5_IJNS5_IJSG_SS_NSA_ILi2048EEEEEENSA_ILi16384EEEEEENS5_IJNS5_IJSC_NSA_ILi1024EEENSA_ILi32EEEEEElEEElEEEEEEEESI_NS5_IJlSC_lEEENS4_8TiledMMAINS4_8MMA_AtomIJNS4_33SM100_MMA_F16BF16_2x1SM_SS_SPARSEISI_SI_fLi256ELi256ELNS4_4UMMA5MajorE0ELS1D_0ELNS1C_7ScaleInE0ELS1E_0EEEEEENSJ_INS5_IJSC_SC_SC_EEENS5_IJNSA_ILi0EEES1I_S1I_EEEEENS5_IJNS4_10UnderscoreES1L_S1L_EEEEENS4_18SM100_TMA_2SM_LOADENS4_14ComposedLayoutINS4_7SwizzleILi3ELi4ELi3EEENS4_25smem_sparse_ptr_flag_bitsILi2ELi16EEENSJ_INS5_IJNS5_IJSC_SP_EEENS5_IJSB_NSA_ILi64EEEEEEEEENS5_IJNS5_IJS1I_SG_EEESM_EEEEEEEvNS4_8identityES1O_NS1P_IS1R_NS4_18smem_ptr_flag_bitsILi16EEENSJ_INS5_IJSP_S1V_EEENS5_IJS1V_SC_EEEEEEEvS22_EENS_8epilogue10collective18CollectiveEpilogueINS2A_23Sm100TmaWarpSpecializedILi4ELi2ELi32ELb1ELb0EEEJNS5_IJSG_SF_SG_EEENS5_IJNSJ_ISG_SC_EENSJ_IS12_SC_EEEEEfNS5_IJSC_llEEEfS2J_NS2A_6fusion15FusionCallbacksIS2E_NS2K_17LinearCombinationIffffLNS_15FloatRoundStyleE2EEES2F_S2I_JEEENS4_5SM1004TMEM4LOAD26SM100_TMEM_LOAD_32dp32b32xENS4_13SM90_TMA_LOADENS1P_INS1Q_ILi2ELi5ELi2EEENS23_ILi32EEENSJ_INS5_IJS12_ST_EEENS5_IJSC_S12_EEEEEEENS4_39AutoVectorizingCopyWithAssumedAlignmentILi128EEENS4_14SM90_TMA_STOREES30_S32_S32_EEEvvEEEEvNT_6ParamsE) ;  /* 0xffffff0802e07950 */ /* 0x000fea0003c3ffff */
.L_x_214:
[----:B------:R-:W-:-:S00]  /*f480*/  BRA `(.L_x_214) ;  /* 0xfffffffc00fc7947 */ /* 0x000fc0000383ffff */
[----:B------:R-:W-:-:S00]  /*f490*/  NOP ;  /* 0x0000000000007918 */ /* 0x000fc00000000000 */
        /* <DEDUP_REMOVED lines=14> */
.L_x_215:


//--------------------- .nv.global.init           --------------------------
	.section	.nv.global.init,"aw",@progbits
.nv.global.init:
	.type		$str$27,@object
	.size		$str$27,($str$28 - $str$27)
$str$27:
        /*0000*/ 	.byte	0x28, 0x61, 0x64, 0x64, 0x72, 0x65, 0x73, 0x73, 0x20, 0x26, 0x20, 0x6d, 0x61, 0x73, 0x6b, 0x29
        /*0010*/ 	.byte	0x20, 0x3d, 0x3d, 0x20, 0x30, 0x00
	.type		$str$28,@object
	.size		$str$28,($str$26 - $str$28)
$str$28:
        /*0016*/ 	.byte	0x2f, 0x74, 0x6d, 0x70, 0x2f, 0x63, 0x75, 0x74, 0x6c, 0x61, 0x73, 0x73, 0x5f, 0x73, 0x77, 0x65
        /*0026*/ 	.byte	0x65, 0x70, 0x5f, 0x73, 0x72, 0x63, 0x2f, 0x69, 0x6e, 0x63, 0x6c, 0x75, 0x64, 0x65, 0x2f, 0x63
        /*0036*/ 	.byte	0x75, 0x74, 0x65, 0x2f, 0x70, 0x6f, 0x69, 0x6e, 0x74, 0x65, 0x72, 0x5f, 0x66, 0x6c, 0x61, 0x67
        /*0046*/ 	.byte	0x67, 0x65, 0x64, 0x2e, 0x68, 0x70, 0x70, 0x00
	.type		$str$26,@object
	.size		$str$26,($str$25 - $str$26)
$str$26:
        /*004e*/ 	.byte	0x2f, 0x74, 0x6d, 0x70, 0x2f, 0x63, 0x75, 0x74, 0x6c, 0x61, 0x73, 0x73, 0x5f, 0x73, 0x77, 0x65
        /*005e*/ 	.byte	0x65, 0x70, 0x5f, 0x73, 0x72, 0x63, 0x2f, 0x69, 0x6e, 0x63, 0x6c, 0x75, 0x64, 0x65, 0x2f, 0x63
        /*006e*/ 	.byte	0x75, 0x74, 0x65, 0x2f, 0x61, 0x74, 0x6f, 0x6d, 0x2f, 0x63, 0x6f, 0x70, 0x79, 0x5f, 0x74, 0x72
        /*007e*/ 	.byte	0x61, 0x69, 0x74, 0x73, 0x5f, 0x73, 0x6d, 0x31, 0x30, 0x30, 0x2e, 0x68, 0x70, 0x70, 0x00
	.type		$str$25,@object
	.size		$str$25,(__unnamed_1 - $str$25)
$str$25:
        /*008d*/ 	.byte	0x28, 0x28, 0x75, 0x69, 0x6e, 0x74, 0x33, 0x32, 0x5f, 0x74, 0x28, 0x74, 0x68, 0x72, 0x65, 0x61
        /*009d*/ 	.byte	0x64, 0x49, 0x64, 0x78, 0x2e, 0x78, 0x29, 0x20, 0x2f, 0x20, 0x33, 0x32, 0x29, 0x20, 0x25, 0x20
        /*00ad*/ 	.byte	0x34, 0x29, 0x20, 0x3d, 0x3d, 0x20, 0x28, 0x28, 0x28, 0x74, 0x6d, 0x65, 0x6d, 0x5f, 0x61, 0x64
        /*00bd*/ 	.byte	0x64, 0x72, 0x20, 0x3e, 0x3e, 0x20, 0x31, 0x36, 0x29, 0x20, 0x2f, 0x20, 0x33, 0x32, 0x29, 0x20
        /*00cd*/ 	.byte	0x25, 0x20, 0x34, 0x29, 0x00
	.type		__unnamed_1,@object
	.size		__unnamed_1,(__unnamed_2 - __unnamed_1)
__unnamed_1:
        /*00d2*/ 	.byte	0x61, 0x75, 0x74, 0x6f, 0x20, 0x63, 0x75, 0x74, 0x65, 0x3a, 0x3a, 0x61, 0x73, 0x5f, 0x70, 0x6f
        /* <DEDUP_REMOVED lines=23> */
        /*0252*/ 	.byte	0x3a, 0x3a, 0x43, 0x3c, 0x34, 0x30, 0x39, 0x36, 0x3e, 0x3e, 0x3e, 0x3e, 0x5d, 0x00
	.type		__unnamed_2,@object
	.size		__unnamed_2,(.L_2 - __unnamed_2)
__unnamed_2:
        /* <DEDUP_REMOVED lines=42> */
        /*0500*/ 	.byte	0x3e, 0x5d, 0x00
.L_2:


//--------------------- .nv.shared._ZN7cutlass13device_kernelINS_4gemm6kernel13GemmUniversalIN4cute5tupleIJiiiiEEENS1_10collective13CollectiveMmaINS1_41MainloopSm100TmaUmmaWarpSpecializedSparseILi3ELi2ELi1ENS5_IJNS4_1CILi2EEENSA_ILi1EEESC_EEEEENS5_IJNSA_ILi256EEESF_NSA_ILi128EEEEEENS_6half_tENS5_IJNS4_6LayoutINS5_IJiNS5_IJSB_iEEEiEEENS5_IJlNS5_IJSC_SB_EEElEEEEENSJ_INS5_IJNS5_IJNS5_IJNSA_ILi8EEESB_SP_EEEiEEENS5_IJNS5_IJNSA_ILi16EEESB_NSA_ILi4EEEEEEiEEEiEEENS5_IJNS5_IJNS5_IJSG_SS_NSA_ILi2048EEEEEENSA_ILi16384EEEEEENS5_IJNS5_IJSC_NSA_ILi1024EEENSA_ILi32EEEEEElEEElEEEEEEEESI_NS5_IJlSC_lEEENS4_8TiledMMAINS4_8MMA_AtomIJNS4_33SM100_MMA_F16BF16_2x1SM_SS_SPARSEISI_SI_fLi256ELi256ELNS4_4UMMA5MajorE0ELS1D_0ELNS1C_7ScaleInE0ELS1E_0EEEEEENSJ_INS5_IJSC_SC_SC_EEENS5_IJNSA_ILi0EEES1I_S1I_EEEEENS5_IJNS4_10UnderscoreES1L_S1L_EEEEENS4_18SM100_TMA_2SM_LOADENS4_14ComposedLayoutINS4_7SwizzleILi3ELi4ELi3EEENS4_25smem_sparse_ptr_flag_bitsILi2ELi16EEENSJ_INS5_IJNS5_IJSC_SP_EEENS5_IJSB_NSA_ILi64EEEEEEEEENS5_IJNS5_IJS1I_SG_EEESM_EEEEEEEvNS4_8identityES1O_NS1P_IS1R_NS4_18smem_ptr_flag_bitsILi16EEENSJ_INS5_IJSP_S1V_EEENS5_IJS1V_SC_EEEEEEEvS22_EENS_8epilogue10collective18CollectiveEpilogueINS2A_23Sm100TmaWarpSpecializedILi4ELi2ELi32ELb1ELb0EEEJNS5_IJSG_SF_SG_EEENS5_IJNSJ_ISG_SC_EENSJ_IS12_SC_EEEEEfNS5_IJSC_llEEEfS2J_NS2A_6fusion15FusionCallbacksIS2E_NS2K_17LinearCombinationIffffLNS_15FloatRoundStyleE2EEES2F_S2I_JEEENS4_5SM1004TMEM4LOAD26SM100_TMEM_LOAD_32dp32b32xENS4_13SM90_TMA_LOADENS1P_INS1Q_ILi2ELi5ELi2EEENS23_ILi32EEENSJ_INS5_IJS12_ST_EEENS5_IJSC_S12_EEEEEEENS4_39AutoVectorizingCopyWithAssumedAlignmentILi128EEENS4_14SM90_TMA_STOREES30_S32_S32_EEEvvEEEEvNT_6ParamsE --------------------------
	.section	.nv.shared._ZN7cutlass13device_kernelINS_4gemm6kernel13GemmUniversalIN4cute5tupleIJiiiiEEENS1_10collective13CollectiveMmaINS1_41MainloopSm100TmaUmmaWarpSpecializedSparseILi3ELi2ELi1ENS5_IJNS4_1CILi2EEENSA_ILi1EEESC_EEEEENS5_IJNSA_ILi256EEESF_NSA_ILi128EEEEEENS_6half_tENS5_IJNS4_6LayoutINS5_IJiNS5_IJSB_iEEEiEEENS5_IJlNS5_IJSC_SB_EEElEEEEENSJ_INS5_IJNS5_IJNS5_IJNSA_ILi8EEESB_SP_EEEiEEENS5_IJNS5_IJNSA_ILi16EEESB_NSA_ILi4EEEEEEiEEEiEEENS5_IJNS5_IJNS5_IJSG_SS_NSA_ILi2048EEEEEENSA_ILi16384EEEEEENS5_IJNS5_IJSC_NSA_ILi1024EEENSA_ILi32EEEEEElEEElEEEEEEEESI_NS5_IJlSC_lEEENS4_8TiledMMAINS4_8MMA_AtomIJNS4_33SM100_MMA_F16BF16_2x1SM_SS_SPARSEISI_SI_fLi256ELi256ELNS4_4UMMA5MajorE0ELS1D_0ELNS1C_7ScaleInE0ELS1E_0EEEEEENSJ_INS5_IJSC_SC_SC_EEENS5_IJNSA_ILi0EEES1I_S1I_EEEEENS5_IJNS4_10UnderscoreES1L_S1L_EEEEENS4_18SM100_TMA_2SM_LOADENS4_14ComposedLayoutINS4_7SwizzleILi3ELi4ELi3EEENS4_25smem_sparse_ptr_flag_bitsILi2ELi16EEENSJ_INS5_IJNS5_IJSC_SP_EEENS5_IJSB_NSA_ILi64EEEEEEEEENS5_IJNS5_IJS1I_SG_EEESM_EEEEEEEvNS4_8identityES1O_NS1P_IS1R_NS4_18smem_ptr_flag_bitsILi16EEENSJ_INS5_IJSP_S1V_EEENS5_IJS1V_SC_EEEEEEEvS22_EENS_8epilogue10collective18CollectiveEpilogueINS2A_23Sm100TmaWarpSpecializedILi4ELi2ELi32ELb1ELb0EEEJNS5_IJSG_SF_SG_EEENS5_IJNSJ_ISG_SC_EENSJ_IS12_SC_EEEEEfNS5_IJSC_llEEEfS2J_NS2A_6fusion15FusionCallbacksIS2E_NS2K_17LinearCombinationIffffLNS_15FloatRoundStyleE2EEES2F_S2I_JEEENS4_5SM1004TMEM4LOAD26SM100_TMEM_LOAD_32dp32b32xENS4_13SM90_TMA_LOADENS1P_INS1Q_ILi2ELi5ELi2EEENS23_ILi32EEENSJ_INS5_IJS12_ST_EEENS5_IJSC_S12_EEEEEEENS4_39AutoVectorizingCopyWithAssumedAlignmentILi128EEENS4_14SM90_TMA_STOREES30_S32_S32_EEEvvEEEEvNT_6ParamsE,"aw",@nobits
	.sectionflags	@""
	.align	16
	.zero		1024


//--------------------- .nv.shared.reserved.0     --------------------------
	.section	.nv.shared.reserved.0,"aw",@nobits
	.weak		__nv_reservedSMEM_offset_0_alias
	.size		__nv_reservedSMEM_offset_0_alias, 0, 64
	.other		__nv_reservedSMEM_offset_0_alias,@"STO_CUDA_RESERVED_SHARED STV_DEFAULT"
__nv_reservedSMEM_offset_0_alias:
	.zero		0
.nv.shared.reserved.0:
	.zero		64
	.weak		__nv_reservedSMEM_tcgen05_partition
	.type		__nv_reservedSMEM_tcgen05_partition,@object
	.size		__nv_reservedSMEM_tcgen05_partition,(.L_0 - __nv_reservedSMEM_tcgen05_partition)
__nv_reservedSMEM_tcgen05_partition:
	.zero		32
.L_0:


//--------------------- .nv.global                --------------------------
	.section	.nv.global,"aw",@nobits
.nv.global:
	.type		_ZN39_INTERNAL_0b760839_4_k_cu_151b6bb5_27864cute1_E,@object
	.size		_ZN39_INTERNAL_0b760839_4_k_cu_151b6bb5_27864cute1_E,(_ZN39_INTERNAL_0b760839_4_k_cu_151b6bb5_27864cuda3std3__45__cpo6cbeginE - _ZN39_INTERNAL_0b760839_4_k_cu_151b6bb5_27864cute1_E)
_ZN39_INTERNAL_0b760839_4_k_cu_151b6bb5_27864cute1_E:
	.zero		1
	.type		_ZN39_INTERNAL_0b760839_4_k_cu_151b6bb5_27864cuda3std3__45__cpo6cbeginE,@object
	.size		_ZN39_INTERNAL_0b760839_4_k_cu_151b6bb5_27864cuda3std3__45__cpo6cbeginE,(_ZN39_INTERNAL_0b760839_4_k_cu_151b6bb5_27864cuda3std3__48in_placeE - _ZN39_INTERNAL_0b760839_4_k_cu_151b6bb5_27864cuda3std3__45__cpo6cbeginE)
_ZN39_INTERNAL_0b760839_4_k_cu_151b6bb5_27864cuda3std3__45__cpo6cbeginE:
	.zero		1
	.type		_ZN39_INTERNAL_0b760839_4_k_cu_151b6bb5_27864cuda3std3__48in_placeE,@object
	.size		_ZN39_INTERNAL_0b760839_4_k_cu_151b6bb5_27864cuda3std3__48in_placeE,(_ZN39_INTERNAL_0b760839_4_k_cu_151b6bb5_27864cuda3std6ranges3__45__cpo9iter_moveE - _ZN39_INTERNAL_0b760839_4_k_cu_151b6bb5_27864cuda3std3__48in_placeE)
_ZN39_INTERNAL_0b760839_4_k_cu_151b6bb5_27864cuda3std3__48in_placeE:
	.zero		1
	.type		_ZN39_INTERNAL_0b760839_4_k_cu_151b6bb5_27864cuda3std6ranges3__45__cpo9iter_moveE,@object
	.size		_ZN39_INTERNAL_0b760839_4_k_cu_151b6bb5_27864cuda3std6ranges3__45__cpo9iter_moveE,(_ZN39_INTERNAL_0b760839_4_k_cu_151b6bb5_27864cuda3std3__45__cpo5beginE - _ZN39_INTERNAL_0b760839_4_k_cu_151b6bb5_27864cuda3std6ranges3__45__cpo9iter_moveE)
_ZN39_INTERNAL_0b760839_4_k_cu_151b6bb5_27864cuda3std6ranges3__45__cpo9iter_moveE:
	.zero		1
	.type		_ZN39_INTERNAL_0b760839_4_k_cu_151b6bb5_27864cuda3std3__45__cpo5beginE,@object
	.size		_ZN39_INTERNAL_0b760839_4_k_cu_151b6bb5_27864cuda3std3__45__cpo5beginE,(_ZN39_INTERNAL_0b760839_4_k_cu_151b6bb5_27864cuda3std3__441_GLOBAL__N__0b760839_4_k_cu_151b6bb5_27866ignoreE - _ZN39_INTERNAL_0b760839_4_k_cu_151b6bb5_27864cuda3std3__45__cpo5beginE)
_ZN39_INTERNAL_0b760839_4_k_cu_151b6bb5_27864cuda3std3__45__cpo5beginE:
	.zero		1
	.type		_ZN39_INTERNAL_0b760839_4_k_cu_151b6bb5_27864cuda3std3__441_GLOBAL__N__0b760839_4_k_cu_151b6bb5_27866ignoreE,@object
	.size		_ZN39_INTERNAL_0b760839_4_k_cu_151b6bb5_27864cuda3std3__441_GLOBAL__N__0b760839_4_k_cu_151b6bb5_27866ignoreE,(_ZN39_INTERNAL_0b760839_4_k_cu_151b6bb5_27864cute7productE - _ZN39_INTERNAL_0b760839_4_k_cu_151b6bb5_27864cuda3std3__441_GLOBAL__N__0b760839_4_k_cu_151b6bb5_27866ignoreE)
_ZN39_INTERNAL_0b760839_4_k_cu_151b6bb5_27864cuda3std3__441_GLOBAL__N__0b760839_4_k_cu_151b6bb5_27866ignoreE:
	.zero		1
	.type		_ZN39_INTERNAL_0b760839_4_k_cu_151b6bb5_27864cute7productE,@object
	.size		_ZN39_INTERNAL_0b760839_4_k_cu_151b6bb5_27864cute7productE,(_ZN39_INTERNAL_0b760839_4_k_cu_151b6bb5_27864cuda3std3__45__cpo3endE - _ZN39_INTERNAL_0b760839_4_k_cu_151b6bb5_27864cute7productE)
_ZN39_INTERNAL_0b760839_4_k_cu_151b6bb5_27864cute7productE:
	.zero		1
	.type		_ZN39_INTERNAL_0b760839_4_k_cu_151b6bb5_27864cuda3std3__45__cpo3endE,@object
	.size		_ZN39_INTERNAL_0b760839_4_k_cu_151b6bb5_27864cuda3std3__45__cpo3endE,(_ZN39_INTERNAL_0b760839_4_k_cu_151b6bb5_27864cuda3std3__419piecewise_constructE - _ZN39_INTERNAL_0b760839_4_k_cu_151b6bb5_27864cuda3std3__45__cpo3endE)
_ZN39_INTERNAL_0b760839_4_k_cu_151b6bb5_27864cuda3std3__45__cpo3endE:
	.zero		1
	.type		_ZN39_INTERNAL_0b760839_4_k_cu_151b6bb5_27864cuda3std3__419piecewise_constructE,@object
	.size		_ZN39_INTERNAL_0b760839_4_k_cu_151b6bb5_27864cuda3std3__419piecewise_constructE,(_ZN39_INTERNAL_0b760839_4_k_cu_151b6bb5_27864cuda3std3__45__cpo4cendE - _ZN39_INTERNAL_0b760839_4_k_cu_151b6bb5_27864cuda3std3__419piecewise_constructE)
_ZN39_INTERNAL_0b760839_4_k_cu_151b6bb5_27864cuda3std3__419piecewise_constructE:
	.zero		1
	.type		_ZN39_INTERNAL_0b760839_4_k_cu_151b6bb5_27864cuda3std3__45__cpo4cendE,@object
	.size		_ZN39_INTERNAL_0b760839_4_k_cu_151b6bb5_27864cuda3std3__45__cpo4cendE,(_ZN39_INTERNAL_0b760839_4_k_cu_151b6bb5_27864cuda3std6ranges3__45__cpo4swapE - _ZN39_INTERNAL_0b760839_4_k_cu_151b6bb5_27864cuda3std3__45__cpo4cendE)
_ZN39_INTERNAL_0b760839_4_k_cu_151b6bb5_27864cuda3std3__45__cpo4cendE:
	.zero		1
	.type		_ZN39_INTERNAL_0b760839_4_k_cu_151b6bb5_27864cuda3std6ranges3__45__cpo4swapE,@object
	.size		_ZN39_INTERNAL_0b760839_4_k_cu_151b6bb5_27864cuda3std6ranges3__45__cpo4swapE,(.L_10 - _ZN39_INTERNAL_0b760839_4_k_cu_151b6bb5_27864cuda3std6ranges3__45__cpo4swapE)
_ZN39_INTERNAL_0b760839_4_k_cu_151b6bb5_27864cuda3std6ranges3__45__cpo4swapE:
	.zero		1
.L_10:


//--------------------- .nv.constant0._ZN7cutlass13device_kernelINS_4gemm6kernel13GemmUniversalIN4cute5tupleIJiiiiEEENS1_10collective13CollectiveMmaINS1_41MainloopSm100TmaUmmaWarpSpecializedSparseILi3ELi2ELi1ENS5_IJNS4_1CILi2EEENSA_ILi1EEESC_EEEEENS5_IJNSA_ILi256EEESF_NSA_ILi128EEEEEENS_6half_tENS5_IJNS4_6LayoutINS5_IJiNS5_IJSB_iEEEiEEENS5_IJlNS5_IJSC_SB_EEElEEEEENSJ_INS5_IJNS5_IJNS5_IJNSA_ILi8EEESB_SP_EEEiEEENS5_IJNS5_IJNSA_ILi16EEESB_NSA_ILi4EEEEEEiEEEiEEENS5_IJNS5_IJNS5_IJSG_SS_NSA_ILi2048EEEEEENSA_ILi16384EEEEEENS5_IJNS5_IJSC_NSA_ILi1024EEENSA_ILi32EEEEEElEEElEEEEEEEESI_NS5_IJlSC_lEEENS4_8TiledMMAINS4_8MMA_AtomIJNS4_33SM100_MMA_F16BF16_2x1SM_SS_SPARSEISI_SI_fLi256ELi256ELNS4_4UMMA5MajorE0ELS1D_0ELNS1C_7ScaleInE0ELS1E_0EEEEEENSJ_INS5_IJSC_SC_SC_EEENS5_IJNSA_ILi0EEES1I_S1I_EEEEENS5_IJNS4_10UnderscoreES1L_S1L_EEEEENS4_18SM100_TMA_2SM_LOADENS4_14ComposedLayoutINS4_7SwizzleILi3ELi4ELi3EEENS4_25smem_sparse_ptr_flag_bitsILi2ELi16EEENSJ_INS5_IJNS5_IJSC_SP_EEENS5_IJSB_NSA_ILi64EEEEEEEEENS5_IJNS5_IJS1I_SG_EEESM_EEEEEEEvNS4_8identityES1O_NS1P_IS1R_NS4_18smem_ptr_flag_bitsILi16EEENSJ_INS5_IJSP_S1V_EEENS5_IJS1V_SC_EEEEEEEvS22_EENS_8epilogue10collective18CollectiveEpilogueINS2A_23Sm100TmaWarpSpecializedILi4ELi2ELi32ELb1ELb0EEEJNS5_IJSG_SF_SG_EEENS5_IJNSJ_ISG_SC_EENSJ_IS12_SC_EEEEEfNS5_IJSC_llEEEfS2J_NS2A_6fusion15FusionCallbacksIS2E_NS2K_17LinearCombinationIffffLNS_15FloatRoundStyleE2EEES2F_S2I_JEEENS4_5SM1004TMEM4LOAD26SM100_TMEM_LOAD_32dp32b32xENS4_13SM90_TMA_LOADENS1P_INS1Q_ILi2ELi5ELi2EEENS23_ILi32EEENSJ_INS5_IJS12_ST_EEENS5_IJSC_S12_EEEEEEENS4_39AutoVectorizingCopyWithAssumedAlignmentILi128EEENS4_14SM90_TMA_STOREES30_S32_S32_EEEvvEEEEvNT_6ParamsE --------------------------
	.section	.nv.constant0._ZN7cutlass13device_kernelINS_4gemm6kernel13GemmUniversalIN4cute5tupleIJiiiiEEENS1_10collective13CollectiveMmaINS1_41MainloopSm100TmaUmmaWarpSpecializedSparseILi3ELi2ELi1ENS5_IJNS4_1CILi2EEENSA_ILi1EEESC_EEEEENS5_IJNSA_ILi256EEESF_NSA_ILi128EEEEEENS_6half_tENS5_IJNS4_6LayoutINS5_IJiNS5_IJSB_iEEEiEEENS5_IJlNS5_IJSC_SB_EEElEEEEENSJ_INS5_IJNS5_IJNS5_IJNSA_ILi8EEESB_SP_EEEiEEENS5_IJNS5_IJNSA_ILi16EEESB_NSA_ILi4EEEEEEiEEEiEEENS5_IJNS5_IJNS5_IJSG_SS_NSA_ILi2048EEEEEENSA_ILi16384EEEEEENS5_IJNS5_IJSC_NSA_ILi1024EEENSA_ILi32EEEEEElEEElEEEEEEEESI_NS5_IJlSC_lEEENS4_8TiledMMAINS4_8MMA_AtomIJNS4_33SM100_MMA_F16BF16_2x1SM_SS_SPARSEISI_SI_fLi256ELi256ELNS4_4UMMA5MajorE0ELS1D_0ELNS1C_7ScaleInE0ELS1E_0EEEEEENSJ_INS5_IJSC_SC_SC_EEENS5_IJNSA_ILi0EEES1I_S1I_EEEEENS5_IJNS4_10UnderscoreES1L_S1L_EEEEENS4_18SM100_TMA_2SM_LOADENS4_14ComposedLayoutINS4_7SwizzleILi3ELi4ELi3EEENS4_25smem_sparse_ptr_flag_bitsILi2ELi16EEENSJ_INS5_IJNS5_IJSC_SP_EEENS5_IJSB_NSA_ILi64EEEEEEEEENS5_IJNS5_IJS1I_SG_EEESM_EEEEEEEvNS4_8identityES1O_NS1P_IS1R_NS4_18smem_ptr_flag_bitsILi16EEENSJ_INS5_IJSP_S1V_EEENS5_IJS1V_SC_EEEEEEEvS22_EENS_8epilogue10collective18CollectiveEpilogueINS2A_23Sm100TmaWarpSpecializedILi4ELi2ELi32ELb1ELb0EEEJNS5_IJSG_SF_SG_EEENS5_IJNSJ_ISG_SC_EENSJ_IS12_SC_EEEEEfNS5_IJSC_llEEEfS2J_NS2A_6fusion15FusionCallbacksIS2E_NS2K_17LinearCombinationIffffLNS_15FloatRoundStyleE2EEES2F_S2I_JEEENS4_5SM1004TMEM4LOAD26SM100_TMEM_LOAD_32dp32b32xENS4_13SM90_TMA_LOADENS1P_INS1Q_ILi2ELi5ELi2EEENS23_ILi32EEENSJ_INS5_IJS12_ST_EEENS5_IJSC_S12_EEEEEEENS4_39AutoVectorizingCopyWithAssumedAlignmentILi128EEENS4_14SM90_TMA_STOREES30_S32_S32_EEEvvEEEEvNT_6ParamsE,"a",@progbits
	.sectionflags	@""
	.align	4
.nv.constant0._ZN7cutlass13device_kernelINS_4gemm6kernel13GemmUniversalIN4cute5tupleIJiiiiEEENS1_10collective13CollectiveMmaINS1_41MainloopSm100TmaUmmaWarpSpecializedSparseILi3ELi2ELi1ENS5_IJNS4_1CILi2EEENSA_ILi1EEESC_EEEEENS5_IJNSA_ILi256EEESF_NSA_ILi128EEEEEENS_6half_tENS5_IJNS4_6LayoutINS5_IJiNS5_IJSB_iEEEiEEENS5_IJlNS5_IJSC_SB_EEElEEEEENSJ_INS5_IJNS5_IJNS5_IJNSA_ILi8EEESB_SP_EEEiEEENS5_IJNS5_IJNSA_ILi16EEESB_NSA_ILi4EEEEEEiEEEiEEENS5_IJNS5_IJNS5_IJSG_SS_NSA_ILi2048EEEEEENSA_ILi16384EEEEEENS5_IJNS5_IJSC_NSA_ILi1024EEENSA_ILi32EEEEEElEEElEEEEEEEESI_NS5_IJlSC_lEEENS4_8TiledMMAINS4_8MMA_AtomIJNS4_33SM100_MMA_F16BF16_2x1SM_SS_SPARSEISI_SI_fLi256ELi256ELNS4_4UMMA5MajorE0ELS1D_0ELNS1C_7ScaleInE0ELS1E_0EEEEEENSJ_INS5_IJSC_SC_SC_EEENS5_IJNSA_ILi0EEES1I_S1I_EEEEENS5_IJNS4_10UnderscoreES1L_S1L_EEEEENS4_18SM100_TMA_2SM_LOADENS4_14ComposedLayoutINS4_7SwizzleILi3ELi4ELi3EEENS4_25smem_sparse_ptr_flag_bitsILi2ELi16EEENSJ_INS5_IJNS5_IJSC_SP_EEENS5_IJSB_NSA_ILi64EEEEEEEEENS5_IJNS5_IJS1I_SG_EEESM_EEEEEEEvNS4_8identityES1O_NS1P_IS1R_NS4_18smem_ptr_flag_bitsILi16EEENSJ_INS5_IJSP_S1V_EEENS5_IJS1V_SC_EEEEEEEvS22_EENS_8epilogue10collective18CollectiveEpilogueINS2A_23Sm100TmaWarpSpecializedILi4ELi2ELi32ELb1ELb0EEEJNS5_IJSG_SF_SG_EEENS5_IJNSJ_ISG_SC_EENSJ_IS12_SC_EEEEEfNS5_IJSC_llEEEfS2J_NS2A_6fusion15FusionCallbacksIS2E_NS2K_17LinearCombinationIffffLNS_15FloatRoundStyleE2EEES2F_S2I_JEEENS4_5SM1004TMEM4LOAD26SM100_TMEM_LOAD_32dp32b32xENS4_13SM90_TMA_LOADENS1P_INS1Q_ILi2ELi5ELi2EEENS23_ILi32EEENSJ_INS5_IJS12_ST_EEENS5_IJSC_S12_EEEEEEENS4_39AutoVectorizingCopyWithAssumedAlignmentILi128EEENS4_14SM90_TMA_STOREES30_S32_S32_EEEvvEEEEvNT_6ParamsE:
	.zero		3456


//--------------------- SYMBOLS --------------------------

	.type		.nv.reservedSmem.offset0,@object
	.size		.nv.reservedSmem.offset0,0x4
	.type		.nv.reservedSmem.cap,@object
	.size		.nv.reservedSmem.cap,0x4
	.type		__assertfail,@function
